//
// Generated by NVIDIA NVVM Compiler
//
// Compiler Build ID: CL-36424714
// Cuda compilation tools, release 13.0, V13.0.88
// Based on NVVM 20.0.0
//

.version 9.0
.target sm_100
.address_size 64

	// .globl	_Z14gpu_put_kernelP12GPUHashEntrymPjS1_iPi

.visible .entry _Z14gpu_put_kernelP12GPUHashEntrymPjS1_iPi(
	.param .u64 .ptr .align 1 _Z14gpu_put_kernelP12GPUHashEntrymPjS1_iPi_param_0,
	.param .u64 _Z14gpu_put_kernelP12GPUHashEntrymPjS1_iPi_param_1,
	.param .u64 .ptr .align 1 _Z14gpu_put_kernelP12GPUHashEntrymPjS1_iPi_param_2,
	.param .u64 .ptr .align 1 _Z14gpu_put_kernelP12GPUHashEntrymPjS1_iPi_param_3,
	.param .u32 _Z14gpu_put_kernelP12GPUHashEntrymPjS1_iPi_param_4,
	.param .u64 .ptr .align 1 _Z14gpu_put_kernelP12GPUHashEntrymPjS1_iPi_param_5
)
{
	.reg .pred 	%p<16>;
	.reg .b32 	%r<46>;
	.reg .b64 	%rd<57>;

	ld.param.u64 	%rd32, [_Z14gpu_put_kernelP12GPUHashEntrymPjS1_iPi_param_0];
	ld.param.u64 	%rd29, [_Z14gpu_put_kernelP12GPUHashEntrymPjS1_iPi_param_1];
	ld.param.u64 	%rd30, [_Z14gpu_put_kernelP12GPUHashEntrymPjS1_iPi_param_2];
	ld.param.u64 	%rd31, [_Z14gpu_put_kernelP12GPUHashEntrymPjS1_iPi_param_3];
	ld.param.u32 	%r7, [_Z14gpu_put_kernelP12GPUHashEntrymPjS1_iPi_param_4];
	ld.param.u64 	%rd33, [_Z14gpu_put_kernelP12GPUHashEntrymPjS1_iPi_param_5];
	cvta.to.global.u64 	%rd1, %rd33;
	cvta.to.global.u64 	%rd2, %rd32;
	mov.u32 	%r8, %ctaid.x;
	mov.u32 	%r9, %ntid.x;
	mov.u32 	%r10, %tid.x;
	mad.lo.s32 	%r1, %r8, %r9, %r10;
	setp.ge.s32 	%p1, %r1, %r7;
	@%p1 bra 	$L__BB0_28;
	cvta.to.global.u64 	%rd34, %rd30;
	cvta.to.global.u64 	%rd35, %rd31;
	mul.wide.s32 	%rd36, %r1, 4;
	add.s64 	%rd37, %rd34, %rd36;
	ld.global.u32 	%r2, [%rd37];
	add.s64 	%rd38, %rd35, %rd36;
	ld.global.u32 	%r3, [%rd38];
	mul.lo.s32 	%r11, %r2, -1640531535;
	cvt.u64.u32 	%rd3, %r11;
	and.b64  	%rd39, %rd29, -4294967296;
	setp.ne.s64 	%p2, %rd39, 0;
	@%p2 bra 	$L__BB0_3;
	cvt.u32.u64 	%r12, %rd29;
	cvt.u32.u64 	%r13, %rd3;
	rem.u32 	%r14, %r13, %r12;
	cvt.u64.u32 	%rd50, %r14;
	bra.uni 	$L__BB0_4;
$L__BB0_3:
	rem.u64 	%rd50, %rd3, %rd29;
$L__BB0_4:
	cvt.u32.u64 	%r4, %rd50;
	mov.b32 	%r6, 0;
	cvt.u32.u64 	%r17, %rd29;
	bra.uni 	$L__BB0_21;
$L__BB0_5:
	cvt.u32.u64 	%r22, %rd22;
	add.s32 	%r23, %r22, 1;
	cvt.u64.u32 	%rd7, %r23;
	setp.ne.s64 	%p6, %rd39, 0;
	@%p6 bra 	$L__BB0_7;
	cvt.u32.u64 	%r25, %rd7;
	rem.u32 	%r26, %r25, %r17;
	cvt.u64.u32 	%rd55, %r26;
	bra.uni 	$L__BB0_8;
$L__BB0_7:
	rem.u64 	%rd55, %rd7, %rd29;
$L__BB0_8:
	mad.lo.s64 	%rd43, %rd55, 12, %rd2;
	add.s64 	%rd11, %rd43, 8;
	atom.relaxed.global.cas.b32 	%r27, [%rd43+8], 0, 1;
	setp.eq.s32 	%p7, %r27, 0;
	@%p7 bra 	$L__BB0_25;
	ld.global.u32 	%r28, [%rd11+-8];
	setp.eq.s32 	%p8, %r28, %r2;
	@%p8 bra 	$L__BB0_27;
	add.s32 	%r30, %r22, 2;
	cvt.u64.u32 	%rd12, %r30;
	setp.ne.s64 	%p9, %rd39, 0;
	@%p9 bra 	$L__BB0_12;
	cvt.u32.u64 	%r32, %rd12;
	rem.u32 	%r33, %r32, %r17;
	cvt.u64.u32 	%rd55, %r33;
	bra.uni 	$L__BB0_13;
$L__BB0_12:
	rem.u64 	%rd55, %rd12, %rd29;
$L__BB0_13:
	mad.lo.s64 	%rd45, %rd55, 12, %rd2;
	add.s64 	%rd16, %rd45, 8;
	atom.relaxed.global.cas.b32 	%r34, [%rd45+8], 0, 1;
	setp.eq.s32 	%p10, %r34, 0;
	@%p10 bra 	$L__BB0_25;
	ld.global.u32 	%r35, [%rd16+-8];
	setp.eq.s32 	%p11, %r35, %r2;
	@%p11 bra 	$L__BB0_27;
	add.s32 	%r37, %r22, 3;
	cvt.u64.u32 	%rd17, %r37;
	setp.ne.s64 	%p12, %rd39, 0;
	@%p12 bra 	$L__BB0_17;
	cvt.u32.u64 	%r39, %rd17;
	rem.u32 	%r40, %r39, %r17;
	cvt.u64.u32 	%rd55, %r40;
	bra.uni 	$L__BB0_18;
$L__BB0_17:
	rem.u64 	%rd55, %rd17, %rd29;
$L__BB0_18:
	mad.lo.s64 	%rd47, %rd55, 12, %rd2;
	add.s64 	%rd21, %rd47, 8;
	atom.relaxed.global.cas.b32 	%r41, [%rd47+8], 0, 1;
	setp.eq.s32 	%p13, %r41, 0;
	@%p13 bra 	$L__BB0_25;
	ld.global.u32 	%r42, [%rd21+-8];
	setp.eq.s32 	%p14, %r42, %r2;
	@%p14 bra 	$L__BB0_27;
	add.s32 	%r6, %r6, 4;
	setp.eq.s32 	%p15, %r6, 100;
	@%p15 bra 	$L__BB0_28;
$L__BB0_21:
	add.s32 	%r16, %r6, %r4;
	cvt.u64.u32 	%rd22, %r16;
	setp.ne.s64 	%p3, %rd39, 0;
	@%p3 bra 	$L__BB0_23;
	cvt.u32.u64 	%r18, %rd22;
	rem.u32 	%r19, %r18, %r17;
	cvt.u64.u32 	%rd55, %r19;
	bra.uni 	$L__BB0_24;
$L__BB0_23:
	rem.u64 	%rd55, %rd22, %rd29;
$L__BB0_24:
	mad.lo.s64 	%rd41, %rd55, 12, %rd2;
	add.s64 	%rd26, %rd41, 8;
	atom.relaxed.global.cas.b32 	%r20, [%rd41+8], 0, 1;
	setp.ne.s32 	%p4, %r20, 0;
	@%p4 bra 	$L__BB0_26;
$L__BB0_25:
	mad.lo.s64 	%rd49, %rd55, 12, %rd2;
	st.global.u32 	[%rd49], %r2;
	st.global.u32 	[%rd49+4], %r3;
	atom.global.add.u32 	%r44, [%rd1], 1;
	bra.uni 	$L__BB0_28;
$L__BB0_26:
	ld.global.u32 	%r21, [%rd26+-8];
	setp.ne.s32 	%p5, %r21, %r2;
	@%p5 bra 	$L__BB0_5;
$L__BB0_27:
	mad.lo.s64 	%rd48, %rd55, 12, %rd2;
	st.global.u32 	[%rd48+4], %r3;
	atom.global.add.u32 	%r43, [%rd1], 1;
$L__BB0_28:
	ret;

}
	// .globl	_Z14gpu_get_kernelP12GPUHashEntrymPjS1_iPi
.visible .entry _Z14gpu_get_kernelP12GPUHashEntrymPjS1_iPi(
	.param .u64 .ptr .align 1 _Z14gpu_get_kernelP12GPUHashEntrymPjS1_iPi_param_0,
	.param .u64 _Z14gpu_get_kernelP12GPUHashEntrymPjS1_iPi_param_1,
	.param .u64 .ptr .align 1 _Z14gpu_get_kernelP12GPUHashEntrymPjS1_iPi_param_2,
	.param .u64 .ptr .align 1 _Z14gpu_get_kernelP12GPUHashEntrymPjS1_iPi_param_3,
	.param .u32 _Z14gpu_get_kernelP12GPUHashEntrymPjS1_iPi_param_4,
	.param .u64 .ptr .align 1 _Z14gpu_get_kernelP12GPUHashEntrymPjS1_iPi_param_5
)
{
	.reg .pred 	%p<16>;
	.reg .b32 	%r<46>;
	.reg .b64 	%rd<57>;

	ld.param.u64 	%rd31, [_Z14gpu_get_kernelP12GPUHashEntrymPjS1_iPi_param_0];
	ld.param.u64 	%rd28, [_Z14gpu_get_kernelP12GPUHashEntrymPjS1_iPi_param_1];
	ld.param.u64 	%rd29, [_Z14gpu_get_kernelP12GPUHashEntrymPjS1_iPi_param_2];
	ld.param.u64 	%rd32, [_Z14gpu_get_kernelP12GPUHashEntrymPjS1_iPi_param_3];
	ld.param.u32 	%r6, [_Z14gpu_get_kernelP12GPUHashEntrymPjS1_iPi_param_4];
	ld.param.u64 	%rd30, [_Z14gpu_get_kernelP12GPUHashEntrymPjS1_iPi_param_5];
	cvta.to.global.u64 	%rd1, %rd32;
	cvta.to.global.u64 	%rd2, %rd31;
	mov.u32 	%r7, %ctaid.x;
	mov.u32 	%r8, %ntid.x;
	mov.u32 	%r9, %tid.x;
	mad.lo.s32 	%r1, %r7, %r8, %r9;
	setp.ge.s32 	%p1, %r1, %r6;
	@%p1 bra 	$L__BB1_28;
	cvta.to.global.u64 	%rd33, %rd29;
	mul.wide.s32 	%rd34, %r1, 4;
	add.s64 	%rd35, %rd33, %rd34;
	ld.global.u32 	%r2, [%rd35];
	mul.lo.s32 	%r10, %r2, -1640531535;
	cvt.u64.u32 	%rd3, %r10;
	and.b64  	%rd36, %rd28, -4294967296;
	setp.ne.s64 	%p2, %rd36, 0;
	@%p2 bra 	$L__BB1_3;
	cvt.u32.u64 	%r11, %rd28;
	cvt.u32.u64 	%r12, %rd3;
	rem.u32 	%r13, %r12, %r11;
	cvt.u64.u32 	%rd51, %r13;
	bra.uni 	$L__BB1_4;
$L__BB1_3:
	rem.u64 	%rd51, %rd3, %rd28;
$L__BB1_4:
	cvt.u32.u64 	%r3, %rd51;
	mov.b32 	%r5, 0;
	cvt.u32.u64 	%r16, %rd28;
	bra.uni 	$L__BB1_17;
$L__BB1_5:
	ld.global.u32 	%r27, [%rd27+-8];
	setp.eq.s32 	%p8, %r27, %r2;
	@%p8 bra 	$L__BB1_22;
	add.s32 	%r29, %r21, 2;
	cvt.u64.u32 	%rd7, %r29;
	setp.ne.s64 	%p9, %rd36, 0;
	@%p9 bra 	$L__BB1_8;
	cvt.u32.u64 	%r31, %rd7;
	rem.u32 	%r32, %r31, %r16;
	cvt.u64.u32 	%rd55, %r32;
	bra.uni 	$L__BB1_9;
$L__BB1_8:
	rem.u64 	%rd55, %rd7, %rd28;
$L__BB1_9:
	mad.lo.s64 	%rd42, %rd55, 12, %rd2;
	add.s64 	%rd11, %rd42, 8;
	ld.global.u32 	%r33, [%rd42+8];
	setp.eq.s32 	%p10, %r33, 0;
	@%p10 bra 	$L__BB1_27;
	ld.global.u32 	%r34, [%rd11+-8];
	setp.eq.s32 	%p11, %r34, %r2;
	@%p11 bra 	$L__BB1_22;
	add.s32 	%r36, %r21, 3;
	cvt.u64.u32 	%rd12, %r36;
	setp.ne.s64 	%p12, %rd36, 0;
	@%p12 bra 	$L__BB1_13;
	cvt.u32.u64 	%r38, %rd12;
	rem.u32 	%r39, %r38, %r16;
	cvt.u64.u32 	%rd55, %r39;
	bra.uni 	$L__BB1_14;
$L__BB1_13:
	rem.u64 	%rd55, %rd12, %rd28;
$L__BB1_14:
	mad.lo.s64 	%rd44, %rd55, 12, %rd2;
	add.s64 	%rd16, %rd44, 8;
	ld.global.u32 	%r40, [%rd44+8];
	setp.eq.s32 	%p13, %r40, 0;
	@%p13 bra 	$L__BB1_27;
	ld.global.u32 	%r41, [%rd16+-8];
	setp.eq.s32 	%p14, %r41, %r2;
	@%p14 bra 	$L__BB1_22;
	add.s32 	%r5, %r5, 4;
	setp.eq.s32 	%p15, %r5, 100;
	@%p15 bra 	$L__BB1_28;
$L__BB1_17:
	add.s32 	%r15, %r5, %r3;
	cvt.u64.u32 	%rd17, %r15;
	setp.ne.s64 	%p3, %rd36, 0;
	@%p3 bra 	$L__BB1_19;
	cvt.u32.u64 	%r17, %rd17;
	rem.u32 	%r18, %r17, %r16;
	cvt.u64.u32 	%rd55, %r18;
	bra.uni 	$L__BB1_20;
$L__BB1_19:
	rem.u64 	%rd55, %rd17, %rd28;
$L__BB1_20:
	mad.lo.s64 	%rd38, %rd55, 12, %rd2;
	add.s64 	%rd21, %rd38, 8;
	ld.global.u32 	%r19, [%rd38+8];
	setp.eq.s32 	%p4, %r19, 0;
	@%p4 bra 	$L__BB1_27;
	ld.global.u32 	%r20, [%rd21+-8];
	setp.ne.s32 	%p5, %r20, %r2;
	@%p5 bra 	$L__BB1_23;
$L__BB1_22:
	mad.lo.s64 	%rd45, %rd55, 12, %rd2;
	ld.global.u32 	%r42, [%rd45+4];
	add.s64 	%rd47, %rd1, %rd34;
	st.global.u32 	[%rd47], %r42;
	cvta.to.global.u64 	%rd48, %rd30;
	atom.global.add.u32 	%r43, [%rd48], 1;
	bra.uni 	$L__BB1_28;
$L__BB1_23:
	cvt.u32.u64 	%r21, %rd17;
	add.s32 	%r22, %r21, 1;
	cvt.u64.u32 	%rd23, %r22;
	setp.ne.s64 	%p6, %rd36, 0;
	@%p6 bra 	$L__BB1_25;
	cvt.u32.u64 	%r24, %rd23;
	rem.u32 	%r25, %r24, %r16;
	cvt.u64.u32 	%rd55, %r25;
	bra.uni 	$L__BB1_26;
$L__BB1_25:
	rem.u64 	%rd55, %rd23, %rd28;
$L__BB1_26:
	mad.lo.s64 	%rd40, %rd55, 12, %rd2;
	add.s64 	%rd27, %rd40, 8;
	ld.global.u32 	%r26, [%rd40+8];
	setp.ne.s32 	%p7, %r26, 0;
	@%p7 bra 	$L__BB1_5;
$L__BB1_27:
	add.s64 	%rd50, %rd1, %rd34;
	mov.b32 	%r44, 0;
	st.global.u32 	[%rd50], %r44;
$L__BB1_28:
	ret;

}
	// .globl	_Z20gpu_batch_get_kernelP12GPUHashEntrymPjS1_iPii
.visible .entry _Z20gpu_batch_get_kernelP12GPUHashEntrymPjS1_iPii(
	.param .u64 .ptr .align 1 _Z20gpu_batch_get_kernelP12GPUHashEntrymPjS1_iPii_param_0,
	.param .u64 _Z20gpu_batch_get_kernelP12GPUHashEntrymPjS1_iPii_param_1,
	.param .u64 .ptr .align 1 _Z20gpu_batch_get_kernelP12GPUHashEntrymPjS1_iPii_param_2,
	.param .u64 .ptr .align 1 _Z20gpu_batch_get_kernelP12GPUHashEntrymPjS1_iPii_param_3,
	.param .u32 _Z20gpu_batch_get_kernelP12GPUHashEntrymPjS1_iPii_param_4,
	.param .u64 .ptr .align 1 _Z20gpu_batch_get_kernelP12GPUHashEntrymPjS1_iPii_param_5,
	.param .u32 _Z20gpu_batch_get_kernelP12GPUHashEntrymPjS1_iPii_param_6
)
{
	.reg .pred 	%p<16>;
	.reg .b32 	%r<46>;
	.reg .b64 	%rd<57>;

	ld.param.u64 	%rd31, [_Z20gpu_batch_get_kernelP12GPUHashEntrymPjS1_iPii_param_0];
	ld.param.u64 	%rd28, [_Z20gpu_batch_get_kernelP12GPUHashEntrymPjS1_iPii_param_1];
	ld.param.u64 	%rd29, [_Z20gpu_batch_get_kernelP12GPUHashEntrymPjS1_iPii_param_2];
	ld.param.u64 	%rd32, [_Z20gpu_batch_get_kernelP12GPUHashEntrymPjS1_iPii_param_3];
	ld.param.u32 	%r6, [_Z20gpu_batch_get_kernelP12GPUHashEntrymPjS1_iPii_param_4];
	ld.param.u64 	%rd30, [_Z20gpu_batch_get_kernelP12GPUHashEntrymPjS1_iPii_param_5];
	cvta.to.global.u64 	%rd1, %rd32;
	cvta.to.global.u64 	%rd2, %rd31;
	mov.u32 	%r7, %ctaid.x;
	mov.u32 	%r8, %ntid.x;
	mov.u32 	%r9, %tid.x;
	mad.lo.s32 	%r1, %r7, %r8, %r9;
	setp.ge.s32 	%p1, %r1, %r6;
	@%p1 bra 	$L__BB2_28;
	cvta.to.global.u64 	%rd33, %rd29;
	mul.wide.s32 	%rd34, %r1, 4;
	add.s64 	%rd35, %rd33, %rd34;
	ld.global.u32 	%r2, [%rd35];
	mul.lo.s32 	%r10, %r2, -1640531535;
	cvt.u64.u32 	%rd3, %r10;
	and.b64  	%rd36, %rd28, -4294967296;
	setp.ne.s64 	%p2, %rd36, 0;
	@%p2 bra 	$L__BB2_3;
	cvt.u32.u64 	%r11, %rd28;
	cvt.u32.u64 	%r12, %rd3;
	rem.u32 	%r13, %r12, %r11;
	cvt.u64.u32 	%rd51, %r13;
	bra.uni 	$L__BB2_4;
$L__BB2_3:
	rem.u64 	%rd51, %rd3, %rd28;
$L__BB2_4:
	cvt.u32.u64 	%r3, %rd51;
	mov.b32 	%r5, 0;
	cvt.u32.u64 	%r16, %rd28;
	bra.uni 	$L__BB2_17;
$L__BB2_5:
	ld.global.u32 	%r27, [%rd27+-8];
	setp.eq.s32 	%p8, %r27, %r2;
	@%p8 bra 	$L__BB2_22;
	add.s32 	%r29, %r21, 2;
	cvt.u64.u32 	%rd7, %r29;
	setp.ne.s64 	%p9, %rd36, 0;
	@%p9 bra 	$L__BB2_8;
	cvt.u32.u64 	%r31, %rd7;
	rem.u32 	%r32, %r31, %r16;
	cvt.u64.u32 	%rd55, %r32;
	bra.uni 	$L__BB2_9;
$L__BB2_8:
	rem.u64 	%rd55, %rd7, %rd28;
$L__BB2_9:
	mad.lo.s64 	%rd42, %rd55, 12, %rd2;
	add.s64 	%rd11, %rd42, 8;
	ld.global.u32 	%r33, [%rd42+8];
	setp.eq.s32 	%p10, %r33, 0;
	@%p10 bra 	$L__BB2_27;
	ld.global.u32 	%r34, [%rd11+-8];
	setp.eq.s32 	%p11, %r34, %r2;
	@%p11 bra 	$L__BB2_22;
	add.s32 	%r36, %r21, 3;
	cvt.u64.u32 	%rd12, %r36;
	setp.ne.s64 	%p12, %rd36, 0;
	@%p12 bra 	$L__BB2_13;
	cvt.u32.u64 	%r38, %rd12;
	rem.u32 	%r39, %r38, %r16;
	cvt.u64.u32 	%rd55, %r39;
	bra.uni 	$L__BB2_14;
$L__BB2_13:
	rem.u64 	%rd55, %rd12, %rd28;
$L__BB2_14:
	mad.lo.s64 	%rd44, %rd55, 12, %rd2;
	add.s64 	%rd16, %rd44, 8;
	ld.global.u32 	%r40, [%rd44+8];
	setp.eq.s32 	%p13, %r40, 0;
	@%p13 bra 	$L__BB2_27;
	ld.global.u32 	%r41, [%rd16+-8];
	setp.eq.s32 	%p14, %r41, %r2;
	@%p14 bra 	$L__BB2_22;
	add.s32 	%r5, %r5, 4;
	setp.eq.s32 	%p15, %r5, 100;
	@%p15 bra 	$L__BB2_28;
$L__BB2_17:
	add.s32 	%r15, %r5, %r3;
	cvt.u64.u32 	%rd17, %r15;
	setp.ne.s64 	%p3, %rd36, 0;
	@%p3 bra 	$L__BB2_19;
	cvt.u32.u64 	%r17, %rd17;
	rem.u32 	%r18, %r17, %r16;
	cvt.u64.u32 	%rd55, %r18;
	bra.uni 	$L__BB2_20;
$L__BB2_19:
	rem.u64 	%rd55, %rd17, %rd28;
$L__BB2_20:
	mad.lo.s64 	%rd38, %rd55, 12, %rd2;
	add.s64 	%rd21, %rd38, 8;
	ld.global.u32 	%r19, [%rd38+8];
	setp.eq.s32 	%p4, %r19, 0;
	@%p4 bra 	$L__BB2_27;
	ld.global.u32 	%r20, [%rd21+-8];
	setp.ne.s32 	%p5, %r20, %r2;
	@%p5 bra 	$L__BB2_23;
$L__BB2_22:
	mad.lo.s64 	%rd45, %rd55, 12, %rd2;
	ld.global.u32 	%r42, [%rd45+4];
	add.s64 	%rd47, %rd1, %rd34;
	st.global.u32 	[%rd47], %r42;
	cvta.to.global.u64 	%rd48, %rd30;
	atom.global.add.u32 	%r43, [%rd48], 1;
	bra.uni 	$L__BB2_28;
$L__BB2_23:
	cvt.u32.u64 	%r21, %rd17;
	add.s32 	%r22, %r21, 1;
	cvt.u64.u32 	%rd23, %r22;
	setp.ne.s64 	%p6, %rd36, 0;
	@%p6 bra 	$L__BB2_25;
	cvt.u32.u64 	%r24, %rd23;
	rem.u32 	%r25, %r24, %r16;
	cvt.u64.u32 	%rd55, %r25;
	bra.uni 	$L__BB2_26;
$L__BB2_25:
	rem.u64 	%rd55, %rd23, %rd28;
$L__BB2_26:
	mad.lo.s64 	%rd40, %rd55, 12, %rd2;
	add.s64 	%rd27, %rd40, 8;
	ld.global.u32 	%r26, [%rd40+8];
	setp.ne.s32 	%p7, %r26, 0;
	@%p7 bra 	$L__BB2_5;
$L__BB2_27:
	add.s64 	%rd50, %rd1, %rd34;
	mov.b32 	%r44, 0;
	st.global.u32 	[%rd50], %r44;
$L__BB2_28:
	ret;

}


// ===== COMPILED SASS (sm_100) =====

	.target	sm_100

	.elftype	@"ET_EXEC"


//--------------------- .note.nv.tkinfo           --------------------------
	.section	.note.nv.tkinfo,"",@"SHT_NOTE"
	.sectionflags	@"SHF_NOTE_NV_TKINFO"
	.tkinfo
        /*0018*/ 	.word	0x00000002
        /*0030*/ 	.string	""
        /*0030*/ 	.string	"ptxas"
        /*0030*/ 	.string	"Cuda compilation tools, release 13.0, V13.0.88"
        /*0030*/ 	.string	"Build cuda_13.0.r13.0/compiler.36424714_0"
        /*0030*/ 	.string	"-arch sm_100 -m 64 "



//--------------------- .note.nv.cuinfo           --------------------------
	.section	.note.nv.cuinfo,"",@"SHT_NOTE"
	.sectionflags	@"SHF_NOTE_NV_CUINFO"
        /*0018*/ 	.short	0x0002
        /*001a*/ 	.short	0x0064
        /*001c*/ 	.short	0x0082
	.zero		2


//--------------------- .nv.info                  --------------------------
	.section	.nv.info,"",@"SHT_CUDA_INFO"
	.align	4


	//----- nvinfo : EIATTR_REGCOUNT
	.align		4
        /*0000*/ 	.byte	0x04, 0x2f
        /*0002*/ 	.short	(.L_1 - .L_0)
	.align		4
.L_0:
        /*0004*/ 	.word	index@(_Z14gpu_put_kernelP12GPUHashEntrymPjS1_iPi)
        /*0008*/ 	.word	0x00000014


	//----- nvinfo : EIATTR_FRAME_SIZE
	.align		4
.L_1:
        /*000c*/ 	.byte	0x04, 0x11
        /*000e*/ 	.short	(.L_3 - .L_2)
	.align		4
.L_2:
        /*0010*/ 	.word	index@($__internal_2_$__cuda_sm20_rem_u64)
        /*0014*/ 	.word	0x00000000


	//----- nvinfo : EIATTR_FRAME_SIZE
	.align		4
.L_3:
        /*0018*/ 	.byte	0x04, 0x11
        /*001a*/ 	.short	(.L_5 - .L_4)
	.align		4
.L_4:
        /*001c*/ 	.word	index@(_Z14gpu_put_kernelP12GPUHashEntrymPjS1_iPi)
        /*0020*/ 	.word	0x00000000


	//----- nvinfo : EIATTR_REGCOUNT
	.align		4
.L_5:
        /*0024*/ 	.byte	0x04, 0x2f
        /*0026*/ 	.short	(.L_7 - .L_6)
	.align		4
.L_6:
        /*0028*/ 	.word	index@(_Z14gpu_get_kernelP12GPUHashEntrymPjS1_iPi)
        /*002c*/ 	.word	0x00000014


	//----- nvinfo : EIATTR_FRAME_SIZE
	.align		4
.L_7:
        /*0030*/ 	.byte	0x04, 0x11
        /*0032*/ 	.short	(.L_9 - .L_8)
	.align		4
.L_8:
        /*0034*/ 	.word	index@($__internal_1_$__cuda_sm20_rem_u64)
        /*0038*/ 	.word	0x00000000


	//----- nvinfo : EIATTR_FRAME_SIZE
	.align		4
.L_9:
        /*003c*/ 	.byte	0x04, 0x11
        /*003e*/ 	.short	(.L_11 - .L_10)
	.align		4
.L_10:
        /*0040*/ 	.word	index@(_Z14gpu_get_kernelP12GPUHashEntrymPjS1_iPi)
        /*0044*/ 	.word	0x00000000


	//----- nvinfo : EIATTR_REGCOUNT
	.align		4
.L_11:
        /*0048*/ 	.byte	0x04, 0x2f
        /*004a*/ 	.short	(.L_13 - .L_12)
	.align		4
.L_12:
        /*004c*/ 	.word	index@(_Z20gpu_batch_get_kernelP12GPUHashEntrymPjS1_iPii)
        /*0050*/ 	.word	0x00000014


	//----- nvinfo : EIATTR_FRAME_SIZE
	.align		4
.L_13:
        /*0054*/ 	.byte	0x04, 0x11
        /*0056*/ 	.short	(.L_15 - .L_14)
	.align		4
.L_14:
        /*0058*/ 	.word	index@($__internal_0_$__cuda_sm20_rem_u64)
        /*005c*/ 	.word	0x00000000


	//----- nvinfo : EIATTR_FRAME_SIZE
	.align		4
.L_15:
        /*0060*/ 	.byte	0x04, 0x11
        /*0062*/ 	.short	(.L_17 - .L_16)
	.align		4
.L_16:
        /*0064*/ 	.word	index@(_Z20gpu_batch_get_kernelP12GPUHashEntrymPjS1_iPii)
        /*0068*/ 	.word	0x00000000


	//----- nvinfo : EIATTR_MIN_STACK_SIZE
	.align		4
.L_17:
        /*006c*/ 	.byte	0x04, 0x12
        /*006e*/ 	.short	(.L_19 - .L_18)
	.align		4
.L_18:
        /*0070*/ 	.word	index@(_Z20gpu_batch_get_kernelP12GPUHashEntrymPjS1_iPii)
        /*0074*/ 	.word	0x00000000


	//----- nvinfo : EIATTR_MIN_STACK_SIZE
	.align		4
.L_19:
        /*0078*/ 	.byte	0x04, 0x12
        /*007a*/ 	.short	(.L_21 - .L_20)
	.align		4
.L_20:
        /*007c*/ 	.word	index@(_Z14gpu_get_kernelP12GPUHashEntrymPjS1_iPi)
        /*0080*/ 	.word	0x00000000


	//----- nvinfo : EIATTR_MIN_STACK_SIZE
	.align		4
.L_21:
        /*0084*/ 	.byte	0x04, 0x12
        /*0086*/ 	.short	(.L_23 - .L_22)
	.align		4
.L_22:
        /*0088*/ 	.word	index@(_Z14gpu_put_kernelP12GPUHashEntrymPjS1_iPi)
        /*008c*/ 	.word	0x00000000
.L_23:


//--------------------- .nv.compat                --------------------------
	.section	.nv.compat,"",@"SHT_CUDA_COMPAT_INFO"
	.align	4
        /*0000*/ 	.byte	0x02, 0x09, 0x00, 0x00, 0x02, 0x02, 0x01, 0x00, 0x02, 0x05, 0x05, 0x00, 0x03, 0x07, 0x01, 0x01
        /*0010*/ 	.byte	0x02, 0x03, 0x00, 0x00, 0x02, 0x06, 0x01, 0x00, 0x04, 0x0b, 0x08, 0x00, 0x09, 0x00, 0x00, 0x00
        /*0020*/ 	.byte	0x00, 0x00, 0x00, 0x00


//--------------------- .nv.info._Z20gpu_batch_get_kernelP12GPUHashEntrymPjS1_iPii --------------------------
	.section	.nv.info._Z20gpu_batch_get_kernelP12GPUHashEntrymPjS1_iPii,"",@"SHT_CUDA_INFO"
	.sectionflags	@""
	.align	4


	//----- nvinfo : EIATTR_CUDA_API_VERSION
	.align		4
        /*0000*/ 	.byte	0x04, 0x37
        /*0002*/ 	.short	(.L_25 - .L_24)
.L_24:
        /*0004*/ 	.word	0x00000082


	//----- nvinfo : EIATTR_KPARAM_INFO
	.align		4
.L_25:
        /*0008*/ 	.byte	0x04, 0x17
        /*000a*/ 	.short	(.L_27 - .L_26)
.L_26:
        /*000c*/ 	.word	0x00000000
        /*0010*/ 	.short	0x0006
        /*0012*/ 	.short	0x0030
        /*0014*/ 	.byte	0x00, 0xf0, 0x11, 0x00


	//----- nvinfo : EIATTR_KPARAM_INFO
	.align		4
.L_27:
        /*0018*/ 	.byte	0x04, 0x17
        /*001a*/ 	.short	(.L_29 - .L_28)
.L_28:
        /*001c*/ 	.word	0x00000000
        /*0020*/ 	.short	0x0005
        /*0022*/ 	.short	0x0028
        /*0024*/ 	.byte	0x00, 0xf5, 0x21, 0x00


	//----- nvinfo : EIATTR_KPARAM_INFO
	.align		4
.L_29:
        /*0028*/ 	.byte	0x04, 0x17
        /*002a*/ 	.short	(.L_31 - .L_30)
.L_30:
        /*002c*/ 	.word	0x00000000
        /*0030*/ 	.short	0x0004
        /*0032*/ 	.short	0x0020
        /*0034*/ 	.byte	0x00, 0xf0, 0x11, 0x00


	//----- nvinfo : EIATTR_KPARAM_INFO
	.align		4
.L_31:
        /*0038*/ 	.byte	0x04, 0x17
        /*003a*/ 	.short	(.L_33 - .L_32)
.L_32:
        /*003c*/ 	.word	0x00000000
        /*0040*/ 	.short	0x0003
        /*0042*/ 	.short	0x0018
        /*0044*/ 	.byte	0x00, 0xf5, 0x21, 0x00


	//----- nvinfo : EIATTR_KPARAM_INFO
	.align		4
.L_33:
        /*0048*/ 	.byte	0x04, 0x17
        /*004a*/ 	.short	(.L_35 - .L_34)
.L_34:
        /*004c*/ 	.word	0x00000000
        /*0050*/ 	.short	0x0002
        /*0052*/ 	.short	0x0010
        /*0054*/ 	.byte	0x00, 0xf5, 0x21, 0x00


	//----- nvinfo : EIATTR_KPARAM_INFO
	.align		4
.L_35:
        /*0058*/ 	.byte	0x04, 0x17
        /*005a*/ 	.short	(.L_37 - .L_36)
.L_36:
        /*005c*/ 	.word	0x00000000
        /*0060*/ 	.short	0x0001
        /*0062*/ 	.short	0x0008
        /*0064*/ 	.byte	0x00, 0xf0, 0x21, 0x00


	//----- nvinfo : EIATTR_KPARAM_INFO
	.align		4
.L_37:
        /*0068*/ 	.byte	0x04, 0x17
        /*006a*/ 	.short	(.L_39 - .L_38)
.L_38:
        /*006c*/ 	.word	0x00000000
        /*0070*/ 	.short	0x0000
        /*0072*/ 	.short	0x0000
        /*0074*/ 	.byte	0x00, 0xf5, 0x21, 0x00


	//----- nvinfo : EIATTR_SPARSE_MMA_MASK
	.align		4
.L_39:
        /*0078*/ 	.byte	0x03, 0x50
        /*007a*/ 	.short	0x0000


	//----- nvinfo : EIATTR_MAXREG_COUNT
	.align		4
        /*007c*/ 	.byte	0x03, 0x1b
        /*007e*/ 	.short	0x00ff


	//----- nvinfo : EIATTR_MERCURY_ISA_VERSION
	.align		4
        /*0080*/ 	.byte	0x03, 0x5f
        /*0082*/ 	.short	0x0101


	//----- nvinfo : EIATTR_INT_WARP_WIDE_INSTR_OFFSETS
	.align		4
        /*0084*/ 	.byte	0x04, 0x31
        /*0086*/ 	.short	(.L_41 - .L_40)


	//   ....[0]....
.L_40:
        /*0088*/ 	.word	0x00000c80


	//----- nvinfo : EIATTR_VRC_CTA_INIT_COUNT
	.align		4
.L_41:
        /*008c*/ 	.byte	0x02, 0x4a
	.zero		1
	.zero		1


	//----- nvinfo : EIATTR_EXIT_INSTR_OFFSETS
	.align		4
        /*0090*/ 	.byte	0x04, 0x1c
        /*0092*/ 	.short	(.L_43 - .L_42)


	//   ....[0]....
.L_42:
        /*0094*/ 	.word	0x00000070


	//   ....[1]....
        /*0098*/ 	.word	0x00000bf0


	//   ....[2]....
        /*009c*/ 	.word	0x00000d00


	//   ....[3]....
        /*00a0*/ 	.word	0x00000d40


	//----- nvinfo : EIATTR_CRS_STACK_SIZE
	.align		4
.L_43:
        /*00a4*/ 	.byte	0x04, 0x1e
        /*00a6*/ 	.short	(.L_45 - .L_44)
.L_44:
        /*00a8*/ 	.word	0x00000000


	//----- nvinfo : EIATTR_CBANK_PARAM_SIZE
	.align		4
.L_45:
        /*00ac*/ 	.byte	0x03, 0x19
        /*00ae*/ 	.short	0x0034


	//----- nvinfo : EIATTR_PARAM_CBANK
	.align		4
        /*00b0*/ 	.byte	0x04, 0x0a
        /*00b2*/ 	.short	(.L_47 - .L_46)
	.align		4
.L_46:
        /*00b4*/ 	.word	index@(.nv.constant0._Z20gpu_batch_get_kernelP12GPUHashEntrymPjS1_iPii)
        /*00b8*/ 	.short	0x0380
        /*00ba*/ 	.short	0x0034


	//----- nvinfo : EIATTR_SW_WAR
	.align		4
.L_47:
        /*00bc*/ 	.byte	0x04, 0x36
        /*00be*/ 	.short	(.L_49 - .L_48)
.L_48:
        /*00c0*/ 	.word	0x00000008
.L_49:


//--------------------- .nv.info._Z14gpu_get_kernelP12GPUHashEntrymPjS1_iPi --------------------------
	.section	.nv.info._Z14gpu_get_kernelP12GPUHashEntrymPjS1_iPi,"",@"SHT_CUDA_INFO"
	.sectionflags	@""
	.align	4


	//----- nvinfo : EIATTR_CUDA_API_VERSION
	.align		4
        /*0000*/ 	.byte	0x04, 0x37
        /*0002*/ 	.short	(.L_51 - .L_50)
.L_50:
        /*0004*/ 	.word	0x00000082


	//----- nvinfo : EIATTR_KPARAM_INFO
	.align		4
.L_51:
        /*0008*/ 	.byte	0x04, 0x17
        /*000a*/ 	.short	(.L_53 - .L_52)
.L_52:
        /*000c*/ 	.word	0x00000000
        /*0010*/ 	.short	0x0005
        /*0012*/ 	.short	0x0028
        /*0014*/ 	.byte	0x00, 0xf5, 0x21, 0x00


	//----- nvinfo : EIATTR_KPARAM_INFO
	.align		4
.L_53:
        /*0018*/ 	.byte	0x04, 0x17
        /*001a*/ 	.short	(.L_55 - .L_54)
.L_54:
        /*001c*/ 	.word	0x00000000
        /*0020*/ 	.short	0x0004
        /*0022*/ 	.short	0x0020
        /*0024*/ 	.byte	0x00, 0xf0, 0x11, 0x00


	//----- nvinfo : EIATTR_KPARAM_INFO
	.align		4
.L_55:
        /*0028*/ 	.byte	0x04, 0x17
        /*002a*/ 	.short	(.L_57 - .L_56)
.L_56:
        /*002c*/ 	.word	0x00000000
        /*0030*/ 	.short	0x0003
        /*0032*/ 	.short	0x0018
        /*0034*/ 	.byte	0x00, 0xf5, 0x21, 0x00


	//----- nvinfo : EIATTR_KPARAM_INFO
	.align		4
.L_57:
        /*0038*/ 	.byte	0x04, 0x17
        /*003a*/ 	.short	(.L_59 - .L_58)
.L_58:
        /*003c*/ 	.word	0x00000000
        /*0040*/ 	.short	0x0002
        /*0042*/ 	.short	0x0010
        /*0044*/ 	.byte	0x00, 0xf5, 0x21, 0x00


	//----- nvinfo : EIATTR_KPARAM_INFO
	.align		4
.L_59:
        /*0048*/ 	.byte	0x04, 0x17
        /*004a*/ 	.short	(.L_61 - .L_60)
.L_60:
        /*004c*/ 	.word	0x00000000
        /*0050*/ 	.short	0x0001
        /*0052*/ 	.short	0x0008
        /*0054*/ 	.byte	0x00, 0xf0, 0x21, 0x00


	//----- nvinfo : EIATTR_KPARAM_INFO
	.align		4
.L_61:
        /*0058*/ 	.byte	0x04, 0x17
        /*005a*/ 	.short	(.L_63 - .L_62)
.L_62:
        /*005c*/ 	.word	0x00000000
        /*0060*/ 	.short	0x0000
        /*0062*/ 	.short	0x0000
        /*0064*/ 	.byte	0x00, 0xf5, 0x21, 0x00


	//----- nvinfo : EIATTR_SPARSE_MMA_MASK
	.align		4
.L_63:
        /*0068*/ 	.byte	0x03, 0x50
        /*006a*/ 	.short	0x0000


	//----- nvinfo : EIATTR_MAXREG_COUNT
	.align		4
        /*006c*/ 	.byte	0x03, 0x1b
        /*006e*/ 	.short	0x00ff


	//----- nvinfo : EIATTR_MERCURY_ISA_VERSION
	.align		4
        /*0070*/ 	.byte	0x03, 0x5f
        /*0072*/ 	.short	0x0101


	//----- nvinfo : EIATTR_INT_WARP_WIDE_INSTR_OFFSETS
	.align		4
        /*0074*/ 	.byte	0x04, 0x31
        /*0076*/ 	.short	(.L_65 - .L_64)


	//   ....[0]....
.L_64:
        /*0078*/ 	.word	0x00000c80


	//----- nvinfo : EIATTR_VRC_CTA_INIT_COUNT
	.align		4
.L_65:
        /*007c*/ 	.byte	0x02, 0x4a
	.zero		1
	.zero		1


	//----- nvinfo : EIATTR_EXIT_INSTR_OFFSETS
	.align		4
        /*0080*/ 	.byte	0x04, 0x1c
        /*0082*/ 	.short	(.L_67 - .L_66)


	//   ....[0]....
.L_66:
        /*0084*/ 	.word	0x00000070


	//   ....[1]....
        /*0088*/ 	.word	0x00000bf0


	//   ....[2]....
        /*008c*/ 	.word	0x00000d00


	//   ....[3]....
        /*0090*/ 	.word	0x00000d40


	//----- nvinfo : EIATTR_CRS_STACK_SIZE
	.align		4
.L_67:
        /*0094*/ 	.byte	0x04, 0x1e
        /*0096*/ 	.short	(.L_69 - .L_68)
.L_68:
        /*0098*/ 	.word	0x00000000


	//----- nvinfo : EIATTR_CBANK_PARAM_SIZE
	.align		4
.L_69:
        /*009c*/ 	.byte	0x03, 0x19
        /*009e*/ 	.short	0x0030


	//----- nvinfo : EIATTR_PARAM_CBANK
	.align		4
        /*00a0*/ 	.byte	0x04, 0x0a
        /*00a2*/ 	.short	(.L_71 - .L_70)
	.align		4
.L_70:
        /*00a4*/ 	.word	index@(.nv.constant0._Z14gpu_get_kernelP12GPUHashEntrymPjS1_iPi)
        /*00a8*/ 	.short	0x0380
        /*00aa*/ 	.short	0x0030


	//----- nvinfo : EIATTR_SW_WAR
	.align		4
.L_71:
        /*00ac*/ 	.byte	0x04, 0x36
        /*00ae*/ 	.short	(.L_73 - .L_72)
.L_72:
        /*00b0*/ 	.word	0x00000008
.L_73:


//--------------------- .nv.info._Z14gpu_put_kernelP12GPUHashEntrymPjS1_iPi --------------------------
	.section	.nv.info._Z14gpu_put_kernelP12GPUHashEntrymPjS1_iPi,"",@"SHT_CUDA_INFO"
	.sectionflags	@""
	.align	4


	//----- nvinfo : EIATTR_CUDA_API_VERSION
	.align		4
        /*0000*/ 	.byte	0x04, 0x37
        /*0002*/ 	.short	(.L_75 - .L_74)
.L_74:
        /*0004*/ 	.word	0x00000082


	//----- nvinfo : EIATTR_KPARAM_INFO
	.align		4
.L_75:
        /*0008*/ 	.byte	0x04, 0x17
        /*000a*/ 	.short	(.L_77 - .L_76)
.L_76:
        /*000c*/ 	.word	0x00000000
        /*0010*/ 	.short	0x0005
        /*0012*/ 	.short	0x0028
        /*0014*/ 	.byte	0x00, 0xf5, 0x21, 0x00


	//----- nvinfo : EIATTR_KPARAM_INFO
	.align		4
.L_77:
        /*0018*/ 	.byte	0x04, 0x17
        /*001a*/ 	.short	(.L_79 - .L_78)
.L_78:
        /*001c*/ 	.word	0x00000000
        /*0020*/ 	.short	0x0004
        /*0022*/ 	.short	0x0020
        /*0024*/ 	.byte	0x00, 0xf0, 0x11, 0x00


	//----- nvinfo : EIATTR_KPARAM_INFO
	.align		4
.L_79:
        /*0028*/ 	.byte	0x04, 0x17
        /*002a*/ 	.short	(.L_81 - .L_80)
.L_80:
        /*002c*/ 	.word	0x00000000
        /*0030*/ 	.short	0x0003
        /*0032*/ 	.short	0x0018
        /*0034*/ 	.byte	0x00, 0xf5, 0x21, 0x00


	//----- nvinfo : EIATTR_KPARAM_INFO
	.align		4
.L_81:
        /*0038*/ 	.byte	0x04, 0x17
        /*003a*/ 	.short	(.L_83 - .L_82)
.L_82:
        /*003c*/ 	.word	0x00000000
        /*0040*/ 	.short	0x0002
        /*0042*/ 	.short	0x0010
        /*0044*/ 	.byte	0x00, 0xf5, 0x21, 0x00


	//----- nvinfo : EIATTR_KPARAM_INFO
	.align		4
.L_83:
        /*0048*/ 	.byte	0x04, 0x17
        /*004a*/ 	.short	(.L_85 - .L_84)
.L_84:
        /*004c*/ 	.word	0x00000000
        /*0050*/ 	.short	0x0001
        /*0052*/ 	.short	0x0008
        /*0054*/ 	.byte	0x00, 0xf0, 0x21, 0x00


	//----- nvinfo : EIATTR_KPARAM_INFO
	.align		4
.L_85:
        /*0058*/ 	.byte	0x04, 0x17
        /*005a*/ 	.short	(.L_87 - .L_86)
.L_86:
        /*005c*/ 	.word	0x00000000
        /*0060*/ 	.short	0x0000
        /*0062*/ 	.short	0x0000
        /*0064*/ 	.byte	0x00, 0xf5, 0x21, 0x00


	//----- nvinfo : EIATTR_SPARSE_MMA_MASK
	.align		4
.L_87:
        /*0068*/ 	.byte	0x03, 0x50
        /*006a*/ 	.short	0x0000


	//----- nvinfo : EIATTR_MAXREG_COUNT
	.align		4
        /*006c*/ 	.byte	0x03, 0x1b
        /*006e*/ 	.short	0x00ff


	//----- nvinfo : EIATTR_MERCURY_ISA_VERSION
	.align		4
        /*0070*/ 	.byte	0x03, 0x5f
        /*0072*/ 	.short	0x0101


	//----- nvinfo : EIATTR_INT_WARP_WIDE_INSTR_OFFSETS
	.align		4
        /*0074*/ 	.byte	0x04, 0x31
        /*0076*/ 	.short	(.L_89 - .L_88)


	//   ....[0]....
.L_88:
        /*0078*/ 	.word	0x00000cf0


	//   ....[1]....
        /*007c*/ 	.word	0x00000dc0


	//----- nvinfo : EIATTR_VRC_CTA_INIT_COUNT
	.align		4
.L_89:
        /*0080*/ 	.byte	0x02, 0x4a
	.zero		1
	.zero		1


	//----- nvinfo : EIATTR_EXIT_INSTR_OFFSETS
	.align		4
        /*0084*/ 	.byte	0x04, 0x1c
        /*0086*/ 	.short	(.L_91 - .L_90)


	//   ....[0]....
.L_90:
        /*0088*/ 	.word	0x00000070


	//   ....[1]....
        /*008c*/ 	.word	0x00000cb0


	//   ....[2]....
        /*0090*/ 	.word	0x00000d80


	//   ....[3]....
        /*0094*/ 	.word	0x00000e60


	//----- nvinfo : EIATTR_CRS_STACK_SIZE
	.align		4
.L_91:
        /*0098*/ 	.byte	0x04, 0x1e
        /*009a*/ 	.short	(.L_93 - .L_92)
.L_92:
        /*009c*/ 	.word	0x00000000


	//----- nvinfo : EIATTR_CBANK_PARAM_SIZE
	.align		4
.L_93:
        /*00a0*/ 	.byte	0x03, 0x19
        /*00a2*/ 	.short	0x0030


	//----- nvinfo : EIATTR_PARAM_CBANK
	.align		4
        /*00a4*/ 	.byte	0x04, 0x0a
        /*00a6*/ 	.short	(.L_95 - .L_94)
	.align		4
.L_94:
        /*00a8*/ 	.word	index@(.nv.constant0._Z14gpu_put_kernelP12GPUHashEntrymPjS1_iPi)
        /*00ac*/ 	.short	0x0380
        /*00ae*/ 	.short	0x0030


	//----- nvinfo : EIATTR_SW_WAR
	.align		4
.L_95:
        /*00b0*/ 	.byte	0x04, 0x36
        /*00b2*/ 	.short	(.L_97 - .L_96)
.L_96:
        /*00b4*/ 	.word	0x00000008
.L_97:


//--------------------- .nv.callgraph             --------------------------
	.section	.nv.callgraph,"",@"SHT_CUDA_CALLGRAPH"
	.align	4
	.sectionentsize	8
	.align		4
        /*0000*/ 	.word	0x00000000
	.align		4
        /*0004*/ 	.word	0xffffffff
	.align		4
        /*0008*/ 	.word	0x00000000
	.align		4
        /*000c*/ 	.word	0xfffffffe
	.align		4
        /*0010*/ 	.word	0x00000000
	.align		4
        /*0014*/ 	.word	0xfffffffd
	.align		4
        /*0018*/ 	.word	0x00000000
	.align		4
        /*001c*/ 	.word	0xfffffffc


//--------------------- .text._Z20gpu_batch_get_kernelP12GPUHashEntrymPjS1_iPii --------------------------
	.section	.text._Z20gpu_batch_get_kernelP12GPUHashEntrymPjS1_iPii,"ax",@progbits
	.align	128
        .global         _Z20gpu_batch_get_kernelP12GPUHashEntrymPjS1_iPii
        .type           _Z20gpu_batch_get_kernelP12GPUHashEntrymPjS1_iPii,@function
        .size           _Z20gpu_batch_get_kernelP12GPUHashEntrymPjS1_iPii,(.L_x_45 - _Z20gpu_batch_get_kernelP12GPUHashEntrymPjS1_iPii)
        .other          _Z20gpu_batch_get_kernelP12GPUHashEntrymPjS1_iPii,@"STO_CUDA_ENTRY STV_DEFAULT"
_Z20gpu_batch_get_kernelP12GPUHashEntrymPjS1_iPii:
.text._Z20gpu_batch_get_kernelP12GPUHashEntrymPjS1_iPii:
[----:B------:R-:W-:Y:S01]  /*0000*/  LDC R1, c[0x0][0x37c] ;  /* 0x0000df00ff017b82 */ /* 0x000fe20000000800 */
[----:B------:R-:W0:Y:S07]  /*0010*/  S2R R3, SR_TID.X ;  /* 0x0000000000037919 */ /* 0x000e2e0000002100 */
[----:B------:R-:W0:Y:S01]  /*0020*/  S2UR UR4, SR_CTAID.X ;  /* 0x00000000000479c3 */ /* 0x000e220000002500 */
[----:B------:R-:W1:Y:S07]  /*0030*/  LDCU UR5, c[0x0][0x3a0] ;  /* 0x00007400ff0577ac */ /* 0x000e6e0008000800 */
[----:B------:R-:W0:Y:S02]  /*0040*/  LDC R0, c[0x0][0x360] ;  /* 0x0000d800ff007b82 */ /* 0x000e240000000800 */
[----:B0-----:R-:W-:-:S05]  /*0050*/  IMAD R0, R0, UR4, R3 ;  /* 0x0000000400007c24 */ /* 0x001fca000f8e0203 */
[----:B-1----:R-:W-:-:S13]  /*0060*/  ISETP.GE.AND P0, PT, R0, UR5, PT ;  /* 0x0000000500007c0c */ /* 0x002fda000bf06270 */
[----:B------:R-:W-:Y:S05]  /*0070*/  @P0 EXIT ;  /* 0x000000000000094d */ /* 0x000fea0003800000 */
[----:B------:R-:W0:Y:S01]  /*0080*/  LDC.64 R2, c[0x0][0x390] ;  /* 0x0000e400ff027b82 */ /* 0x000e220000000a00 */
[----:B------:R-:W1:Y:S01]  /*0090*/  LDCU.64 UR8, c[0x0][0x358] ;  /* 0x00006b00ff0877ac */ /* 0x000e620008000a00 */
[----:B------:R-:W2:Y:S01]  /*00a0*/  LDCU UR4, c[0x0][0x38c] ;  /* 0x00007180ff0477ac */ /* 0x000ea20008000800 */
[----:B------:R-:W3:Y:S01]  /*00b0*/  LDCU.64 UR6, c[0x0][0x388] ;  /* 0x00007100ff0677ac */ /* 0x000ee20008000a00 */
[----:B0-----:R-:W-:-:S06]  /*00c0*/  IMAD.WIDE R2, R0, 0x4, R2 ;  /* 0x0000000400027825 */ /* 0x001fcc00078e0202 */
[----:B-1----:R-:W4:Y:S01]  /*00d0*/  LDG.E R2, desc[UR8][R2.64] ;  /* 0x0000000802027981 */ /* 0x002f22000c1e1900 */
[----:B--2---:R-:W-:-:S03]  /*00e0*/  UISETP.NE.AND.EX UP0, UPT, UR4, URZ, UPT, !UPT ;  /* 0x000000ff0400728c */ /* 0x004fc6000bf053f0 */
[----:B------:R-:W-:Y:S01]  /*00f0*/  UMOV UR4, URZ ;  /* 0x000000ff00047c82 */ /* 0x000fe20008000000 */
[----:B----4-:R-:W-:-:S05]  /*0100*/  IMAD R6, R2, -0x61c8864f, RZ ;  /* 0x9e3779b102067824 */ /* 0x010fca00078e02ff */
[----:B---3--:R-:W-:Y:S05]  /*0110*/  BRA.U UP0, `(.L_x_0) ;  /* 0x00000001004c7547 */ /* 0x008fea000b800000 */
[----:B------:R-:W0:Y:S02]  /*0120*/  LDCU UR5, c[0x0][0x388] ;  /* 0x00007100ff0577ac */ /* 0x000e240008000800 */
[----:B0-----:R-:W0:Y:S01]  /*0130*/  I2F.U32.RP R3, UR5 ;  /* 0x0000000500037d06 */ /* 0x001e220008209000 */
[----:B------:R-:W-:-:S07]  /*0140*/  ISETP.NE.U32.AND P1, PT, RZ, UR5, PT ;  /* 0x00000005ff007c0c */ /* 0x000fce000bf25070 */
[----:B0-----:R-:W0:Y:S02]  /*0150*/  MUFU.RCP R3, R3 ;  /* 0x0000000300037308 */ /* 0x001e240000001000 */
[----:B0-----:R-:W-:-:S06]  /*0160*/  VIADD R4, R3, 0xffffffe ;  /* 0x0ffffffe03047836 */ /* 0x001fcc0000000000 */
[----:B------:R0:W1:Y:S02]  /*0170*/  F2I.FTZ.U32.TRUNC.NTZ R5, R4 ;  /* 0x0000000400057305 */ /* 0x000064000021f000 */
[----:B0-----:R-:W-:Y:S02]  /*0180*/  HFMA2 R4, -RZ, RZ, 0, 0 ;  /* 0x00000000ff047431 */ /* 0x001fe400000001ff */
[----:B-1----:R-:W-:-:S04]  /*0190*/  IMAD.MOV R7, RZ, RZ, -R5 ;  /* 0x000000ffff077224 */ /* 0x002fc800078e0a05 */
[----:B------:R-:W-:-:S04]  /*01a0*/  IMAD R7, R7, UR5, RZ ;  /* 0x0000000507077c24 */ /* 0x000fc8000f8e02ff */
[----:B------:R-:W-:-:S06]  /*01b0*/  IMAD.HI.U32 R5, R5, R7, R4 ;  /* 0x0000000705057227 */ /* 0x000fcc00078e0004 */
[----:B------:R-:W-:-:S04]  /*01c0*/  IMAD.HI.U32 R5, R5, R6, RZ ;  /* 0x0000000605057227 */ /* 0x000fc800078e00ff */
[----:B------:R-:W-:-:S04]  /*01d0*/  IMAD.MOV R5, RZ, RZ, -R5 ;  /* 0x000000ffff057224 */ /* 0x000fc800078e0a05 */
[----:B------:R-:W-:-:S05]  /*01e0*/  IMAD R3, R5, UR5, R6 ;  /* 0x0000000505037c24 */ /* 0x000fca000f8e0206 */
[----:B------:R-:W-:-:S13]  /*01f0*/  ISETP.GE.U32.AND P0, PT, R3, UR5, PT ;  /* 0x0000000503007c0c */ /* 0x000fda000bf06070 */
[----:B------:R-:W-:-:S04]  /*0200*/  @P0 IADD3 R3, PT, PT, R3, -UR5, RZ ;  /* 0x8000000503030c10 */ /* 0x000fc8000fffe0ff */
[----:B------:R-:W-:-:S13]  /*0210*/  ISETP.GE.U32.AND P0, PT, R3, UR5, PT ;  /* 0x0000000503007c0c */ /* 0x000fda000bf06070 */
[----:B------:R-:W-:Y:S01]  /*0220*/  @P0 VIADD R3, R3, -UR5 ;  /* 0x8000000503030c36 */ /* 0x000fe20008000000 */
[----:B------:R-:W-:Y:S01]  /*0230*/  @!P1 LOP3.LUT R3, RZ, UR5, RZ, 0x33, !PT ;  /* 0x00000005ff039c12 */ /* 0x000fe2000f8e33ff */
[----:B------:R-:W-:Y:S06]  /*0240*/  BRA `(.L_x_1) ;  /* 0x00000000000c7947 */ /* 0x000fec0003800000 */
.L_x_0:
[----:B------:R-:W-:-:S07]  /*0250*/  MOV R8, 0x270 ;  /* 0x0000027000087802 */ /* 0x000fce0000000f00 */
[----:B------:R-:W-:Y:S05]  /*0260*/  CALL.REL.NOINC `($__internal_0_$__cuda_sm20_rem_u64) ;  /* 0x0000000800b87944 */ /* 0x000fea0003c00000 */
[----:B------:R-:W-:-:S07]  /*0270*/  MOV R3, R6 ;  /* 0x0000000600037202 */ /* 0x000fce0000000f00 */
.L_x_1:
[----:B------:R-:W-:Y:S01]  /*0280*/  BSSY.RECONVERGENT B0, `(.L_x_2) ;  /* 0x0000099000007945 */ /* 0x000fe20003800200 */
[----:B------:R-:W-:Y:S01]  /*0290*/  IMAD.MOV.U32 R4, RZ, RZ, RZ ;  /* 0x000000ffff047224 */ /* 0x000fe200078e00ff */
[----:B------:R-:W0:Y:S01]  /*02a0*/  LDCU UR11, c[0x0][0x38c] ;  /* 0x00007180ff0b77ac */ /* 0x000e220008000800 */
[----:B------:R-:W1:Y:S01]  /*02b0*/  LDCU UR12, c[0x0][0x388] ;  /* 0x00007100ff0c77ac */ /* 0x000e620008000800 */
[----:B------:R-:W2:Y:S04]  /*02c0*/  LDCU.64 UR14, c[0x0][0x380] ;  /* 0x00007000ff0e77ac */ /* 0x000ea80008000a00 */
.L_x_13:
[----:B0-----:R-:W-:Y:S01]  /*02d0*/  UISETP.NE.AND.EX UP0, UPT, UR11, URZ, UPT, !UPT ;  /* 0x000000ff0b00728c */ /* 0x001fe2000bf053f0 */
[----:B------:R-:W-:-:S08]  /*02e0*/  IADD3 R5, PT, PT, R4, R3, RZ ;  /* 0x0000000304057210 */ /* 0x000fd00007ffe0ff */
[----:B------:R-:W-:Y:S05]  /*02f0*/  BRA.U UP0, `(.L_x_3) ;  /* 0x00000001004c7547 */ /* 0x000fea000b800000 */
[----:B-1----:R-:W0:Y:S01]  /*0300*/  I2F.U32.RP R8, UR12 ;  /* 0x0000000c00087d06 */ /* 0x002e220008209000 */
[----:B------:R-:W-:Y:S01]  /*0310*/  IMAD.MOV.U32 R6, RZ, RZ, RZ ;  /* 0x000000ffff067224 */ /* 0x000fe200078e00ff */
[----:B------:R-:W-:-:S06]  /*0320*/  ISETP.NE.U32.AND P1, PT, RZ, UR12, PT ;  /* 0x0000000cff007c0c */ /* 0x000fcc000bf25070 */
[----:B0-----:R-:W0:Y:S02]  /*0330*/  MUFU.RCP R8, R8 ;  /* 0x0000000800087308 */ /* 0x001e240000001000 */
[----:B0-----:R-:W-:-:S06]  /*0340*/  VIADD R7, R8, 0xffffffe ;  /* 0x0ffffffe08077836 */ /* 0x001fcc0000000000 */
[----:B------:R-:W0:Y:S02]  /*0350*/  F2I.FTZ.U32.TRUNC.NTZ R7, R7 ;  /* 0x0000000700077305 */ /* 0x000e24000021f000 */
[----:B0-----:R-:W-:-:S05]  /*0360*/  IADD3 R9, PT, PT, RZ, -R7, RZ ;  /* 0x80000007ff097210 */ /* 0x001fca0007ffe0ff */
[----:B------:R-:W-:-:S04]  /*0370*/  IMAD R9, R9, UR12, RZ ;  /* 0x0000000c09097c24 */ /* 0x000fc8000f8e02ff */
[----:B------:R-:W-:-:S04]  /*0380*/  IMAD.HI.U32 R6, R7, R9, R6 ;  /* 0x0000000907067227 */ /* 0x000fc800078e0006 */
[----:B------:R-:W-:Y:S02]  /*0390*/  IMAD.MOV.U32 R7, RZ, RZ, RZ ;  /* 0x000000ffff077224 */ /* 0x000fe400078e00ff */
[----:B------:R-:W-:-:S05]  /*03a0*/  IMAD.HI.U32 R6, R6, R5, RZ ;  /* 0x0000000506067227 */ /* 0x000fca00078e00ff */
[----:B------:R-:W-:-:S05]  /*03b0*/  IADD3 R6, PT, PT, -R6, RZ, RZ ;  /* 0x000000ff06067210 */ /* 0x000fca0007ffe1ff */
[----:B------:R-:W-:-:S05]  /*03c0*/  IMAD R6, R6, UR12, R5 ;  /* 0x0000000c06067c24 */ /* 0x000fca000f8e0205 */
[----:B------:R-:W-:-:S13]  /*03d0*/  ISETP.GE.U32.AND P0, PT, R6, UR12, PT ;  /* 0x0000000c06007c0c */ /* 0x000fda000bf06070 */
[----:B------:R-:W-:-:S05]  /*03e0*/  @P0 VIADD R6, R6, -UR12 ;  /* 0x8000000c06060c36 */ /* 0x000fca0008000000 */
[----:B------:R-:W-:-:S13]  /*03f0*/  ISETP.GE.U32.AND P0, PT, R6, UR12, PT ;  /* 0x0000000c06007c0c */ /* 0x000fda000bf06070 */
[----:B------:R-:W-:Y:S02]  /*0400*/  @P0 IADD3 R6, PT, PT, R6, -UR12, RZ ;  /* 0x8000000c06060c10 */ /* 0x000fe4000fffe0ff */
[----:B------:R-:W-:Y:S01]  /*0410*/  @!P1 LOP3.LUT R6, RZ, UR12, RZ, 0x33, !PT ;  /* 0x0000000cff069c12 */ /* 0x000fe2000f8e33ff */
[----:B------:R-:W-:Y:S06]  /*0420*/  BRA `(.L_x_4) ;  /* 0x00000000000c7947 */ /* 0x000fec0003800000 */
.L_x_3:
[----:B------:R-:W-:Y:S02]  /*0430*/  MOV R6, R5 ;  /* 0x0000000500067202 */ /* 0x000fe40000000f00 */
[----:B------:R-:W-:-:S07]  /*0440*/  MOV R8, 0x460 ;  /* 0x0000046000087802 */ /* 0x000fce0000000f00 */
[----:B-12---:R-:W-:Y:S05]  /*0450*/  CALL.REL.NOINC `($__internal_0_$__cuda_sm20_rem_u64) ;  /* 0x00000008003c7944 */ /* 0x006fea0003c00000 */
.L_x_4:
[----:B--2---:R-:W-:Y:S01]  /*0460*/  MOV R9, UR15 ;  /* 0x0000000f00097c02 */ /* 0x004fe20008000f00 */
[----:B------:R-:W-:Y:S02]  /*0470*/  IMAD.U32 R8, RZ, RZ, UR14 ;  /* 0x0000000eff087e24 */ /* 0x000fe4000f8e00ff */
[----:B------:R-:W-:Y:S02]  /*0480*/  IMAD R13, R7, 0xc, RZ ;  /* 0x0000000c070d7824 */ /* 0x000fe400078e02ff */
[----:B------:R-:W-:-:S04]  /*0490*/  IMAD.WIDE.U32 R10, R6, 0xc, R8 ;  /* 0x0000000c060a7825 */ /* 0x000fc800078e0008 */
[----:B------:R-:W-:-:S05]  /*04a0*/  IMAD.IADD R11, R11, 0x1, R13 ;  /* 0x000000010b0b7824 */ /* 0x000fca00078e020d */
[----:B------:R-:W2:Y:S02]  /*04b0*/  LDG.E R12, desc[UR8][R10.64+0x8] ;  /* 0x000008080a0c7981 */ /* 0x000ea4000c1e1900 */
[----:B--2---:R-:W-:-:S13]  /*04c0*/  ISETP.NE.AND P0, PT, R12, RZ, PT ;  /* 0x000000ff0c00720c */ /* 0x004fda0003f05270 */
[----:B------:R-:W-:Y:S05]  /*04d0*/  @!P0 BRA `(.L_x_5) ;  /* 0x00000008000c8947 */ /* 0x000fea0003800000 */
[----:B------:R-:W2:Y:S02]  /*04e0*/  LDG.E R11, desc[UR8][R10.64] ;  /* 0x000000080a0b7981 */ /* 0x000ea4000c1e1900 */
[----:B--2---:R-:W-:-:S13]  /*04f0*/  ISETP.NE.AND P0, PT, R11, R2, PT ;  /* 0x000000020b00720c */ /* 0x004fda0003f05270 */
[----:B------:R-:W-:Y:S05]  /*0500*/  @!P0 BRA `(.L_x_6) ;  /* 0x0000000400c08947 */ /* 0x000fea0003800000 */
[----:B------:R-:W-:Y:S01]  /*0510*/  UISETP.NE.AND.EX UP0, UPT, UR11, URZ, UPT, !UPT ;  /* 0x000000ff0b00728c */ /* 0x000fe2000bf053f0 */
[----:B------:R-:W-:-:S08]  /*0520*/  IADD3 R9, PT, PT, R5, 0x1, RZ ;  /* 0x0000000105097810 */ /* 0x000fd00007ffe0ff */
[----:B------:R-:W-:Y:S05]  /*0530*/  BRA.U UP0, `(.L_x_7) ;  /* 0x00000001004c7547 */ /* 0x000fea000b800000 */
[----:B------:R-:W0:Y:S01]  /*0540*/  I2F.U32.RP R8, UR12 ;  /* 0x0000000c00087d06 */ /* 0x000e220008209000 */
        /* <DEDUP_REMOVED lines=18> */
.L_x_7:
[----:B------:R-:W-:Y:S02]  /*0670*/  MOV R6, R9 ;  /* 0x0000000900067202 */ /* 0x000fe40000000f00 */
[----:B------:R-:W-:-:S07]  /*0680*/  MOV R8, 0x6a0 ;  /* 0x000006a000087802 */ /* 0x000fce0000000f00 */
[----:B------:R-:W-:Y:S05]  /*0690*/  CALL.REL.NOINC `($__internal_0_$__cuda_sm20_rem_u64) ;  /* 0x0000000400ac7944 */ /* 0x000fea0003c00000 */
.L_x_8:
[----:B------:R-:W-:Y:S01]  /*06a0*/  MOV R9, UR15 ;  /* 0x0000000f00097c02 */ /* 0x000fe20008000f00 */
        /* <DEDUP_REMOVED lines=32> */
.L_x_9:
[----:B------:R-:W-:Y:S02]  /*08b0*/  MOV R6, R9 ;  /* 0x0000000900067202 */ /* 0x000fe40000000f00 */
[----:B------:R-:W-:-:S07]  /*08c0*/  MOV R8, 0x8e0 ;  /* 0x000008e000087802 */ /* 0x000fce0000000f00 */
[----:B------:R-:W-:Y:S05]  /*08d0*/  CALL.REL.NOINC `($__internal_0_$__cuda_sm20_rem_u64) ;  /* 0x00000004001c7944 */ /* 0x000fea0003c00000 */
.L_x_10:
        /* <DEDUP_REMOVED lines=33> */
.L_x_11:
[----:B------:R-:W-:Y:S02]  /*0af0*/  MOV R6, R8 ;  /* 0x0000000800067202 */ /* 0x000fe40000000f00 */
[----:B------:R-:W-:-:S07]  /*0b00*/  MOV R8, 0xb20 ;  /* 0x00000b2000087802 */ /* 0x000fce0000000f00 */
[----:B------:R-:W-:Y:S05]  /*0b10*/  CALL.REL.NOINC `($__internal_0_$__cuda_sm20_rem_u64) ;  /* 0x00000000008c7944 */ /* 0x000fea0003c00000 */
.L_x_12:
        /* <DEDUP_REMOVED lines=11> */
[----:B------:R-:W-:-:S04]  /*0bd0*/  IADD3 R4, PT, PT, R4, 0x4, RZ ;  /* 0x0000000404047810 */ /* 0x000fc80007ffe0ff */
[----:B------:R-:W-:-:S13]  /*0be0*/  ISETP.NE.AND P0, PT, R4, 0x64, PT ;  /* 0x000000640400780c */ /* 0x000fda0003f05270 */
[----:B------:R-:W-:Y:S05]  /*0bf0*/  @!P0 EXIT ;  /* 0x000000000000894d */ /* 0x000fea0003800000 */
[----:B------:R-:W-:Y:S05]  /*0c00*/  BRA `(.L_x_13) ;  /* 0xfffffff400b07947 */ /* 0x000fea000383ffff */
.L_x_6:
[----:B------:R-:W-:Y:S05]  /*0c10*/  BSYNC.RECONVERGENT B0 ;  /* 0x0000000000007941 */ /* 0x000fea0003800200 */
.L_x_2:
[----:B------:R-:W-:Y:S01]  /*0c20*/  IMAD.WIDE.U32 R8, R6, 0xc, R8 ;  /* 0x0000000c06087825 */ /* 0x000fe200078e0008 */
[----:B------:R-:W0:Y:S03]  /*0c30*/  LDC.64 R2, c[0x0][0x398] ;  /* 0x0000e600ff027b82 */ /* 0x000e260000000a00 */
[----:B------:R-:W-:-:S04]  /*0c40*/  IMAD R7, R7, 0xc, RZ ;  /* 0x0000000c07077824 */ /* 0x000fc800078e02ff */
[----:B------:R-:W-:-:S06]  /*0c50*/  IMAD.IADD R9, R9, 0x1, R7 ;  /* 0x0000000109097824 */ /* 0x000fcc00078e0207 */
[----:B------:R-:W2:Y:S01]  /*0c60*/  LDG.E R9, desc[UR8][R8.64+0x4] ;  /* 0x0000040808097981 */ /* 0x000ea2000c1e1900 */
[----:B------:R-:W1:Y:S01]  /*0c70*/  LDC.64 R4, c[0x0][0x3a8] ;  /* 0x0000ea00ff047b82 */ /* 0x000e620000000a00 */
[----:B------:R-:W-:Y:S01]  /*0c80*/  VOTEU.ANY UR5, UPT, PT ;  /* 0x0000000000057886 */ /* 0x000fe200038e0100 */
[----:B------:R-:W3:Y:S01]  /*0c90*/  S2R R6, SR_LANEID ;  /* 0x0000000000067919 */ /* 0x000ee20000000000 */
[----:B------:R-:W-:Y:S02]  /*0ca0*/  UFLO.U32 UR10, UR5 ;  /* 0x00000005000a72bd */ /* 0x000fe400080e0000 */
[----:B------:R-:W1:Y:S01]  /*0cb0*/  POPC R7, UR5 ;  /* 0x0000000500077d09 */ /* 0x000e620008000000 */
[----:B0-----:R-:W-:-:S03]  /*0cc0*/  IMAD.WIDE R2, R0, 0x4, R2 ;  /* 0x0000000400027825 */ /* 0x001fc600078e0202 */
[----:B---3--:R-:W-:Y:S02]  /*0cd0*/  ISETP.EQ.U32.AND P0, PT, R6, UR10, PT ;  /* 0x0000000a06007c0c */ /* 0x008fe4000bf02070 */
[----:B--2---:R-:W-:Y:S11]  /*0ce0*/  STG.E desc[UR8][R2.64], R9 ;  /* 0x0000000902007986 */ /* 0x004ff6000c101908 */
[----:B-1----:R-:W-:Y:S01]  /*0cf0*/  @P0 REDG.E.ADD.STRONG.GPU desc[UR8][R4.64], R7 ;  /* 0x000000070400098e */ /* 0x002fe2000c12e108 */
[----:B------:R-:W-:Y:S05]  /*0d00*/  EXIT ;  /* 0x000000000000794d */ /* 0x000fea0003800000 */
.L_x_5:
[----:B------:R-:W0:Y:S02]  /*0d10*/  LDC.64 R2, c[0x0][0x398] ;  /* 0x0000e600ff027b82 */ /* 0x000e240000000a00 */
[----:B0-----:R-:W-:-:S05]  /*0d20*/  IMAD.WIDE R2, R0, 0x4, R2 ;  /* 0x0000000400027825 */ /* 0x001fca00078e0202 */
[----:B------:R-:W-:Y:S01]  /*0d30*/  STG.E desc[UR8][R2.64], RZ ;  /* 0x000000ff02007986 */ /* 0x000fe2000c101908 */
[----:B------:R-:W-:Y:S05]  /*0d40*/  EXIT ;  /* 0x000000000000794d */ /* 0x000fea0003800000 */
        .weak           $__internal_0_$__cuda_sm20_rem_u64
        .type           $__internal_0_$__cuda_sm20_rem_u64,@function
        .size           $__internal_0_$__cuda_sm20_rem_u64,(.L_x_45 - $__internal_0_$__cuda_sm20_rem_u64)
$__internal_0_$__cuda_sm20_rem_u64:
[----:B------:R-:W0:Y:S08]  /*0d50*/  I2F.U64.RP R7, UR6 ;  /* 0x0000000600077d12 */ /* 0x000e300008309000 */
[----:B0-----:R-:W0:Y:S02]  /*0d60*/  MUFU.RCP R7, R7 ;  /* 0x0000000700077308 */ /* 0x001e240000001000 */
[----:B0-----:R-:W-:-:S06]  /*0d70*/  IADD3 R10, PT, PT, R7, 0x1ffffffe, RZ ;  /* 0x1ffffffe070a7810 */ /* 0x001fcc0007ffe0ff */
[----:B------:R-:W0:Y:S02]  /*0d80*/  F2I.U64.TRUNC R10, R10 ;  /* 0x0000000a000a7311 */ /* 0x000e24000020d800 */
[----:B0-----:R-:W-:-:S04]  /*0d90*/  IMAD.WIDE.U32 R12, R10, UR6, RZ ;  /* 0x000000060a0c7c25 */ /* 0x001fc8000f8e00ff */
[C---:B------:R-:W-:Y:S01]  /*0da0*/  IMAD R9, R10.reuse, UR7, R13 ;  /* 0x000000070a097c24 */ /* 0x040fe2000f8e020d */
[----:B------:R-:W-:Y:S02]  /*0db0*/  IADD3 R15, P0, PT, RZ, -R12, RZ ;  /* 0x8000000cff0f7210 */ /* 0x000fe40007f1e0ff */
[----:B------:R-:W-:Y:S01]  /*0dc0*/  MOV R13, R10 ;  /* 0x0000000a000d7202 */ /* 0x000fe20000000f00 */
[----:B------:R-:W-:Y:S02]  /*0dd0*/  IMAD R9, R11, UR6, R9 ;  /* 0x000000060b097c24 */ /* 0x000fe4000f8e0209 */
[----:B------:R-:W-:-:S04]  /*0de0*/  IMAD.HI.U32 R12, R10, R15, RZ ;  /* 0x0000000f0a0c7227 */ /* 0x000fc800078e00ff */
[----:B------:R-:W-:-:S04]  /*0df0*/  IMAD.X R9, RZ, RZ, ~R9, P0 ;  /* 0x000000ffff097224 */ /* 0x000fc800000e0e09 */
[----:B------:R-:W-:-:S04]  /*0e00*/  IMAD.WIDE.U32 R12, P0, R10, R9, R12 ;  /* 0x000000090a0c7225 */ /* 0x000fc8000780000c */
[C---:B------:R-:W-:Y:S02]  /*0e10*/  IMAD R17, R11.reuse, R9, RZ ;  /* 0x000000090b117224 */ /* 0x040fe400078e02ff */
[----:B------:R-:W-:-:S04]  /*0e20*/  IMAD.HI.U32 R12, P1, R11, R15, R12 ;  /* 0x0000000f0b0c7227 */ /* 0x000fc8000782000c */
[----:B------:R-:W-:Y:S01]  /*0e30*/  IMAD.HI.U32 R7, R11, R9, RZ ;  /* 0x000000090b077227 */ /* 0x000fe200078e00ff */
[----:B------:R-:W-:-:S03]  /*0e40*/  IADD3 R13, P2, PT, R17, R12, RZ ;  /* 0x0000000c110d7210 */ /* 0x000fc60007f5e0ff */
[----:B------:R-:W-:Y:S02]  /*0e50*/  IMAD.X R7, R7, 0x1, R11, P0 ;  /* 0x0000000107077824 */ /* 0x000fe400000e060b */
[----:B------:R-:W-:-:S03]  /*0e60*/  IMAD.WIDE.U32 R10, R13, UR6, RZ ;  /* 0x000000060d0a7c25 */ /* 0x000fc6000f8e00ff */
[----:B------:R-:W-:Y:S01]  /*0e70*/  IADD3.X R7, PT, PT, RZ, RZ, R7, P2, P1 ;  /* 0x000000ffff077210 */ /* 0x000fe200017e2407 */
[----:B------:R-:W-:Y:S01]  /*0e80*/  IMAD R12, R13, UR7, R11 ;  /* 0x000000070d0c7c24 */ /* 0x000fe2000f8e020b */
[----:B------:R-:W-:-:S03]  /*0e90*/  IADD3 R11, P0, PT, RZ, -R10, RZ ;  /* 0x8000000aff0b7210 */ /* 0x000fc60007f1e0ff */
[----:B------:R-:W-:Y:S02]  /*0ea0*/  IMAD R9, R7, UR6, R12 ;  /* 0x0000000607097c24 */ /* 0x000fe4000f8e020c */
[----:B------:R-:W-:-:S03]  /*0eb0*/  IMAD.HI.U32 R12, R13, R11, RZ ;  /* 0x0000000b0d0c7227 */ /* 0x000fc600078e00ff */
[----:B------:R-:W-:-:S05]  /*0ec0*/  IADD3.X R10, PT, PT, RZ, ~R9, RZ, P0, !PT ;  /* 0x80000009ff0a7210 */ /* 0x000fca00007fe4ff */
[----:B------:R-:W-:-:S04]  /*0ed0*/  IMAD.WIDE.U32 R12, P0, R13, R10, R12 ;  /* 0x0000000a0d0c7225 */ /* 0x000fc8000780000c */
[C---:B------:R-:W-:Y:S02]  /*0ee0*/  IMAD R14, R7.reuse, R10, RZ ;  /* 0x0000000a070e7224 */ /* 0x040fe400078e02ff */
[----:B------:R-:W-:-:S04]  /*0ef0*/  IMAD.HI.U32 R9, P1, R7, R11, R12 ;  /* 0x0000000b07097227 */ /* 0x000fc8000782000c */
[----:B------:R-:W-:Y:S02]  /*0f00*/  HFMA2 R11, -RZ, RZ, 0, 0 ;  /* 0x00000000ff0b7431 */ /* 0x000fe400000001ff */
[----:B------:R-:W-:Y:S01]  /*0f10*/  IMAD.HI.U32 R10, R7, R10, RZ ;  /* 0x0000000a070a7227 */ /* 0x000fe200078e00ff */
[----:B------:R-:W-:-:S03]  /*0f20*/  IADD3 R9, P2, PT, R14, R9, RZ ;  /* 0x000000090e097210 */ /* 0x000fc60007f5e0ff */
[----:B------:R-:W-:Y:S02]  /*0f30*/  IMAD.X R7, R10, 0x1, R7, P0 ;  /* 0x000000010a077824 */ /* 0x000fe400000e0607 */
[----:B------:R-:W-:-:S03]  /*0f40*/  IMAD.HI.U32 R10, R9, R6, RZ ;  /* 0x00000006090a7227 */ /* 0x000fc600078e00ff */
[----:B------:R-:W-:Y:S01]  /*0f50*/  IADD3.X R7, PT, PT, RZ, RZ, R7, P2, P1 ;  /* 0x000000ffff077210 */ /* 0x000fe200017e2407 */
[----:B------:R-:W-:-:S04]  /*0f60*/  IMAD.WIDE.U32 R10, R9, UR4, R10 ;  /* 0x00000004090a7c25 */ /* 0x000fc8000f8e000a */
[C---:B------:R-:W-:Y:S02]  /*0f70*/  IMAD R12, R7.reuse, UR4, RZ ;  /* 0x00000004070c7c24 */ /* 0x040fe4000f8e02ff */
[----:B------:R-:W-:-:S04]  /*0f80*/  IMAD.HI.U32 R9, P0, R7, R6, R10 ;  /* 0x0000000607097227 */ /* 0x000fc8000780000a */
[----:B------:R-:W-:Y:S01]  /*0f90*/  IMAD.HI.U32 R7, R7, UR4, RZ ;  /* 0x0000000407077c27 */ /* 0x000fe2000f8e00ff */
[----:B------:R-:W-:-:S03]  /*0fa0*/  IADD3 R9, P1, PT, R12, R9, RZ ;  /* 0x000000090c097210 */ /* 0x000fc60007f3e0ff */
[----:B------:R-:W-:Y:S02]  /*0fb0*/  IMAD.X R7, RZ, RZ, R7, P0 ;  /* 0x000000ffff077224 */ /* 0x000fe400000e0607 */
[----:B------:R-:W-:-:S03]  /*0fc0*/  IMAD.WIDE.U32 R10, R9, UR6, RZ ;  /* 0x00000006090a7c25 */ /* 0x000fc6000f8e00ff */
[----:B------:R-:W-:Y:S01]  /*0fd0*/  IADD3.X R7, PT, PT, RZ, R7, RZ, P1, !PT ;  /* 0x00000007ff077210 */ /* 0x000fe20000ffe4ff */
[----:B------:R-:W-:Y:S01]  /*0fe0*/  IMAD R12, R9, UR7, R11 ;  /* 0x00000007090c7c24 */ /* 0x000fe2000f8e020b */
[----:B------:R-:W-:-:S03]  /*0ff0*/  IADD3 R6, P1, PT, -R10, R6, RZ ;  /* 0x000000060a067210 */ /* 0x000fc60007f3e1ff */
[----:B------:R-:W-:Y:S01]  /*1000*/  IMAD R7, R7, UR6, R12 ;  /* 0x0000000607077c24 */ /* 0x000fe2000f8e020c */
[----:B------:R-:W-:-:S04]  /*1010*/  ISETP.GE.U32.AND P0, PT, R6, UR6, PT ;  /* 0x0000000606007c0c */ /* 0x000fc8000bf06070 */
[----:B------:R-:W-:Y:S02]  /*1020*/  IADD3.X R7, PT, PT, ~R7, UR4, RZ, P1, !PT ;  /* 0x0000000407077c10 */ /* 0x000fe40008ffe5ff */
[----:B------:R-:W-:Y:S02]  /*1030*/  IADD3 R9, P1, PT, R6, -UR6, RZ ;  /* 0x8000000606097c10 */ /* 0x000fe4000ff3e0ff */
[C---:B------:R-:W-:Y:S02]  /*1040*/  ISETP.GE.U32.AND.EX P0, PT, R7.reuse, UR7, PT, P0 ;  /* 0x0000000707007c0c */ /* 0x040fe4000bf06100 */
[----:B------:R-:W-:Y:S02]  /*1050*/  IADD3.X R10, PT, PT, R7, ~UR7, RZ, P1, !PT ;  /* 0x80000007070a7c10 */ /* 0x000fe40008ffe4ff */
[----:B------:R-:W-:Y:S02]  /*1060*/  SEL R9, R9, R6, P0 ;  /* 0x0000000609097207 */ /* 0x000fe40000000000 */
[----:B------:R-:W-:-:S02]  /*1070*/  SEL R10, R10, R7, P0 ;  /* 0x000000070a0a7207 */ /* 0x000fc40000000000 */
[C---:B------:R-:W-:Y:S02]  /*1080*/  ISETP.GE.U32.AND P0, PT, R9.reuse, UR6, PT ;  /* 0x0000000609007c0c */ /* 0x040fe4000bf06070 */
[----:B------:R-:W-:Y:S02]  /*1090*/  IADD3 R6, P2, PT, R9, -UR6, RZ ;  /* 0x8000000609067c10 */ /* 0x000fe4000ff5e0ff */
[C---:B------:R-:W-:Y:S02]  /*10a0*/  ISETP.GE.U32.AND.EX P0, PT, R10.reuse, UR7, PT, P0 ;  /* 0x000000070a007c0c */ /* 0x040fe4000bf06100 */
[----:B------:R-:W-:Y:S02]  /*10b0*/  ISETP.NE.U32.AND P1, PT, RZ, UR6, PT ;  /* 0x00000006ff007c0c */ /* 0x000fe4000bf25070 */
[----:B------:R-:W-:Y:S02]  /*10c0*/  IADD3.X R7, PT, PT, R10, ~UR7, RZ, P2, !PT ;  /* 0x800000070a077c10 */ /* 0x000fe400097fe4ff */
[----:B------:R-:W-:Y:S01]  /*10d0*/  SEL R6, R6, R9, P0 ;  /* 0x0000000906067207 */ /* 0x000fe20000000000 */
[----:B------:R-:W-:Y:S01]  /*10e0*/  IMAD.MOV.U32 R9, RZ, RZ, 0x0 ;  /* 0x00000000ff097424 */ /* 0x000fe200078e00ff */
[----:B------:R-:W-:-:S02]  /*10f0*/  ISETP.NE.AND.EX P1, PT, RZ, UR7, PT, P1 ;  /* 0x00000007ff007c0c */ /* 0x000fc4000bf25310 */
[----:B------:R-:W-:Y:S02]  /*1100*/  SEL R7, R7, R10, P0 ;  /* 0x0000000a07077207 */ /* 0x000fe40000000000 */
[----:B------:R-:W-:Y:S02]  /*1110*/  SEL R6, R6, 0xffffffff, P1 ;  /* 0xffffffff06067807 */ /* 0x000fe40000800000 */
[----:B------:R-:W-:Y:S01]  /*1120*/  SEL R7, R7, 0xffffffff, P1 ;  /* 0xffffffff07077807 */ /* 0x000fe20000800000 */
[----:B------:R-:W-:Y:S06]  /*1130*/  RET.REL.NODEC R8 `(_Z20gpu_batch_get_kernelP12GPUHashEntrymPjS1_iPii) ;  /* 0xffffffec08b07950 */ /* 0x000fec0003c3ffff */
.L_x_14:
[----:B------:R-:W-:-:S00]  /*1140*/  BRA `(.L_x_14) ;  /* 0xfffffffc00fc7947 */ /* 0x000fc0000383ffff */
[----:B------:R-:W-:-:S00]  /*1150*/  NOP ;  /* 0x0000000000007918 */ /* 0x000fc00000000000 */
        /* <DEDUP_REMOVED lines=10> */
.L_x_45:


//--------------------- .text._Z14gpu_get_kernelP12GPUHashEntrymPjS1_iPi --------------------------
	.section	.text._Z14gpu_get_kernelP12GPUHashEntrymPjS1_iPi,"ax",@progbits
	.align	128
        .global         _Z14gpu_get_kernelP12GPUHashEntrymPjS1_iPi
        .type           _Z14gpu_get_kernelP12GPUHashEntrymPjS1_iPi,@function
        .size           _Z14gpu_get_kernelP12GPUHashEntrymPjS1_iPi,(.L_x_46 - _Z14gpu_get_kernelP12GPUHashEntrymPjS1_iPi)
        .other          _Z14gpu_get_kernelP12GPUHashEntrymPjS1_iPi,@"STO_CUDA_ENTRY STV_DEFAULT"
_Z14gpu_get_kernelP12GPUHashEntrymPjS1_iPi:
.text._Z14gpu_get_kernelP12GPUHashEntrymPjS1_iPi:
        /* <DEDUP_REMOVED lines=37> */
.L_x_15:
[----:B------:R-:W-:-:S07]  /*0250*/  MOV R8, 0x270 ;  /* 0x0000027000087802 */ /* 0x000fce0000000f00 */
[----:B------:R-:W-:Y:S05]  /*0260*/  CALL.REL.NOINC `($__internal_1_$__cuda_sm20_rem_u64) ;  /* 0x0000000800b87944 */ /* 0x000fea0003c00000 */
[----:B------:R-:W-:-:S07]  /*0270*/  MOV R3, R6 ;  /* 0x0000000600037202 */ /* 0x000fce0000000f00 */
.L_x_16:
[----:B------:R-:W-:Y:S01]  /*0280*/  BSSY.RECONVERGENT B0, `(.L_x_17) ;  /* 0x0000099000007945 */ /* 0x000fe20003800200 */
[----:B------:R-:W-:Y:S01]  /*0290*/  IMAD.MOV.U32 R4, RZ, RZ, RZ ;  /* 0x000000ffff047224 */ /* 0x000fe200078e00ff */
[----:B------:R-:W0:Y:S01]  /*02a0*/  LDCU UR11, c[0x0][0x38c] ;  /* 0x00007180ff0b77ac */ /* 0x000e220008000800 */
[----:B------:R-:W1:Y:S01]  /*02b0*/  LDCU UR12, c[0x0][0x388] ;  /* 0x00007100ff0c77ac */ /* 0x000e620008000800 */
[----:B------:R-:W2:Y:S04]  /*02c0*/  LDCU.64 UR14, c[0x0][0x380] ;  /* 0x00007000ff0e77ac */ /* 0x000ea80008000a00 */
.L_x_28:
        /* <DEDUP_REMOVED lines=22> */
.L_x_18:
[----:B------:R-:W-:Y:S02]  /*0430*/  MOV R6, R5 ;  /* 0x0000000500067202 */ /* 0x000fe40000000f00 */
[----:B------:R-:W-:-:S07]  /*0440*/  MOV R8, 0x460 ;  /* 0x0000046000087802 */ /* 0x000fce0000000f00 */
[----:B-12---:R-:W-:Y:S05]  /*0450*/  CALL.REL.NOINC `($__internal_1_$__cuda_sm20_rem_u64) ;  /* 0x00000008003c7944 */ /* 0x006fea0003c00000 */
.L_x_19:
        /* <DEDUP_REMOVED lines=33> */
.L_x_22:
[----:B------:R-:W-:Y:S02]  /*0670*/  MOV R6, R9 ;  /* 0x0000000900067202 */ /* 0x000fe40000000f00 */
[----:B------:R-:W-:-:S07]  /*0680*/  MOV R8, 0x6a0 ;  /* 0x000006a000087802 */ /* 0x000fce0000000f00 */
[----:B------:R-:W-:Y:S05]  /*0690*/  CALL.REL.NOINC `($__internal_1_$__cuda_sm20_rem_u64) ;  /* 0x0000000400ac7944 */ /* 0x000fea0003c00000 */
.L_x_23:
        /* <DEDUP_REMOVED lines=33> */
.L_x_24:
[----:B------:R-:W-:Y:S02]  /*08b0*/  MOV R6, R9 ;  /* 0x0000000900067202 */ /* 0x000fe40000000f00 */
[----:B------:R-:W-:-:S07]  /*08c0*/  MOV R8, 0x8e0 ;  /* 0x000008e000087802 */ /* 0x000fce0000000f00 */
[----:B------:R-:W-:Y:S05]  /*08d0*/  CALL.REL.NOINC `($__internal_1_$__cuda_sm20_rem_u64) ;  /* 0x00000004001c7944 */ /* 0x000fea0003c00000 */
.L_x_25:
        /* <DEDUP_REMOVED lines=33> */
.L_x_26:
[----:B------:R-:W-:Y:S02]  /*0af0*/  MOV R6, R8 ;  /* 0x0000000800067202 */ /* 0x000fe40000000f00 */
[----:B------:R-:W-:-:S07]  /*0b00*/  MOV R8, 0xb20 ;  /* 0x00000b2000087802 */ /* 0x000fce0000000f00 */
[----:B------:R-:W-:Y:S05]  /*0b10*/  CALL.REL.NOINC `($__internal_1_$__cuda_sm20_rem_u64) ;  /* 0x00000000008c7944 */ /* 0x000fea0003c00000 */
.L_x_27:
        /* <DEDUP_REMOVED lines=15> */
.L_x_21:
[----:B------:R-:W-:Y:S05]  /*0c10*/  BSYNC.RECONVERGENT B0 ;  /* 0x0000000000007941 */ /* 0x000fea0003800200 */
.L_x_17:
        /* <DEDUP_REMOVED lines=15> */
.L_x_20:
[----:B------:R-:W0:Y:S02]  /*0d10*/  LDC.64 R2, c[0x0][0x398] ;  /* 0x0000e600ff027b82 */ /* 0x000e240000000a00 */
[----:B0-----:R-:W-:-:S05]  /*0d20*/  IMAD.WIDE R2, R0, 0x4, R2 ;  /* 0x0000000400027825 */ /* 0x001fca00078e0202 */
[----:B------:R-:W-:Y:S01]  /*0d30*/  STG.E desc[UR8][R2.64], RZ ;  /* 0x000000ff02007986 */ /* 0x000fe2000c101908 */
[----:B------:R-:W-:Y:S05]  /*0d40*/  EXIT ;  /* 0x000000000000794d */ /* 0x000fea0003800000 */
        .weak           $__internal_1_$__cuda_sm20_rem_u64
        .type           $__internal_1_$__cuda_sm20_rem_u64,@function
        .size           $__internal_1_$__cuda_sm20_rem_u64,(.L_x_46 - $__internal_1_$__cuda_sm20_rem_u64)
$__internal_1_$__cuda_sm20_rem_u64:
        /* <DEDUP_REMOVED lines=62> */
[----:B------:R-:W-:Y:S06]  /*1130*/  RET.REL.NODEC R8 `(_Z14gpu_get_kernelP12GPUHashEntrymPjS1_iPi) ;  /* 0xffffffec08b07950 */ /* 0x000fec0003c3ffff */
.L_x_29:
        /* <DEDUP_REMOVED lines=12> */
.L_x_46:


//--------------------- .text._Z14gpu_put_kernelP12GPUHashEntrymPjS1_iPi --------------------------
	.section	.text._Z14gpu_put_kernelP12GPUHashEntrymPjS1_iPi,"ax",@progbits
	.align	128
        .global         _Z14gpu_put_kernelP12GPUHashEntrymPjS1_iPi
        .type           _Z14gpu_put_kernelP12GPUHashEntrymPjS1_iPi,@function
        .size           _Z14gpu_put_kernelP12GPUHashEntrymPjS1_iPi,(.L_x_47 - _Z14gpu_put_kernelP12GPUHashEntrymPjS1_iPi)
        .other          _Z14gpu_put_kernelP12GPUHashEntrymPjS1_iPi,@"STO_CUDA_ENTRY STV_DEFAULT"
_Z14gpu_put_kernelP12GPUHashEntrymPjS1_iPi:
.text._Z14gpu_put_kernelP12GPUHashEntrymPjS1_iPi:
        /* <DEDUP_REMOVED lines=10> */
[----:B------:R-:W2:Y:S06]  /*00a0*/  LDCU UR4, c[0x0][0x38c] ;  /* 0x00007180ff0477ac */ /* 0x000eac0008000800 */
[----:B------:R-:W3:Y:S01]  /*00b0*/  LDC.64 R2, c[0x0][0x398] ;  /* 0x0000e600ff027b82 */ /* 0x000ee20000000a00 */
[----:B------:R-:W4:Y:S01]  /*00c0*/  LDCU.64 UR6, c[0x0][0x388] ;  /* 0x00007100ff0677ac */ /* 0x000f220008000a00 */
[----:B0-----:R-:W-:-:S05]  /*00d0*/  IMAD.WIDE R4, R7, 0x4, R4 ;  /* 0x0000000407047825 */ /* 0x001fca00078e0204 */
[----:B-1----:R-:W4:Y:S01]  /*00e0*/  LDG.E R0, desc[UR8][R4.64] ;  /* 0x0000000804007981 */ /* 0x002f22000c1e1900 */
[----:B---3--:R-:W-:-:S06]  /*00f0*/  IMAD.WIDE R2, R7, 0x4, R2 ;  /* 0x0000000407027825 */ /* 0x008fcc00078e0202 */
[----:B------:R0:W5:Y:S01]  /*0100*/  LDG.E R2, desc[UR8][R2.64] ;  /* 0x0000000802027981 */ /* 0x000162000c1e1900 */
[----:B--2---:R-:W-:-:S03]  /*0110*/  UISETP.NE.AND.EX UP0, UPT, UR4, URZ, UPT, !UPT ;  /* 0x000000ff0400728c */ /* 0x004fc6000bf053f0 */
[----:B------:R-:W-:Y:S01]  /*0120*/  UMOV UR4, URZ ;  /* 0x000000ff00047c82 */ /* 0x000fe20008000000 */
[----:B----4-:R-:W-:-:S05]  /*0130*/  IMAD R6, R0, -0x61c8864f, RZ ;  /* 0x9e3779b100067824 */ /* 0x010fca00078e02ff */
[----:B0-----:R-:W-:Y:S05]  /*0140*/  BRA.U UP0, `(.L_x_30) ;  /* 0x00000001004c7547 */ /* 0x001fea000b800000 */
[----:B------:R-:W0:Y:S02]  /*0150*/  LDCU UR5, c[0x0][0x388] ;  /* 0x00007100ff0577ac */ /* 0x000e240008000800 */
[----:B0-----:R-:W0:Y:S01]  /*0160*/  I2F.U32.RP R3, UR5 ;  /* 0x0000000500037d06 */ /* 0x001e220008209000 */
[----:B------:R-:W-:-:S07]  /*0170*/  ISETP.NE.U32.AND P1, PT, RZ, UR5, PT ;  /* 0x00000005ff007c0c */ /* 0x000fce000bf25070 */
[----:B0-----:R-:W0:Y:S02]  /*0180*/  MUFU.RCP R3, R3 ;  /* 0x0000000300037308 */ /* 0x001e240000001000 */
[----:B0-----:R-:W-:-:S06]  /*0190*/  VIADD R4, R3, 0xffffffe ;  /* 0x0ffffffe03047836 */ /* 0x001fcc0000000000 */
[----:B------:R0:W1:Y:S02]  /*01a0*/  F2I.FTZ.U32.TRUNC.NTZ R5, R4 ;  /* 0x0000000400057305 */ /* 0x000064000021f000 */
[----:B0-----:R-:W-:Y:S01]  /*01b0*/  IMAD.MOV.U32 R4, RZ, RZ, RZ ;  /* 0x000000ffff047224 */ /* 0x001fe200078e00ff */
[----:B-1----:R-:W-:-:S05]  /*01c0*/  IADD3 R7, PT, PT, RZ, -R5, RZ ;  /* 0x80000005ff077210 */ /* 0x002fca0007ffe0ff */
[----:B------:R-:W-:-:S04]  /*01d0*/  IMAD R7, R7, UR5, RZ ;  /* 0x0000000507077c24 */ /* 0x000fc8000f8e02ff */
[----:B------:R-:W-:-:S06]  /*01e0*/  IMAD.HI.U32 R5, R5, R7, R4 ;  /* 0x0000000705057227 */ /* 0x000fcc00078e0004 */
        /* <DEDUP_REMOVED lines=9> */
.L_x_30:
[----:B------:R-:W-:-:S07]  /*0280*/  MOV R8, 0x2a0 ;  /* 0x000002a000087802 */ /* 0x000fce0000000f00 */
[----:B-----5:R-:W-:Y:S05]  /*0290*/  CALL.REL.NOINC `($__internal_2_$__cuda_sm20_rem_u64) ;  /* 0x0000000800f47944 */ /* 0x020fea0003c00000 */
[----:B------:R-:W-:-:S07]  /*02a0*/  IMAD.MOV.U32 R3, RZ, RZ, R6 ;  /* 0x000000ffff037224 */ /* 0x000fce00078e0006 */
.L_x_31:
[----:B------:R-:W-:Y:S01]  /*02b0*/  HFMA2 R4, -RZ, RZ, 0, 0 ;  /* 0x00000000ff047431 */ /* 0x000fe200000001ff */
[----:B------:R-:W-:Y:S01]  /*02c0*/  BSSY B0, `(.L_x_32) ;  /* 0x00000ad000007945 */ /* 0x000fe20003800000 */
[----:B------:R-:W0:Y:S01]  /*02d0*/  LDCU UR11, c[0x0][0x38c] ;  /* 0x00007180ff0b77ac */ /* 0x000e220008000800 */
[----:B------:R-:W1:Y:S01]  /*02e0*/  LDCU UR12, c[0x0][0x388] ;  /* 0x00007100ff0c77ac */ /* 0x000e620008000800 */
[----:B------:R-:W2:Y:S03]  /*02f0*/  LDCU.64 UR14, c[0x0][0x380] ;  /* 0x00007000ff0e77ac */ /* 0x000ea60008000a00 */
.L_x_43:
[----:B------:R-:W-:Y:S05]  /*0300*/  YIELD ;  /* 0x0000000000007946 */ /* 0x000fea0003800000 */
[----:B0-----:R-:W-:Y:S01]  /*0310*/  UISETP.NE.AND.EX UP0, UPT, UR11, URZ, UPT, !UPT ;  /* 0x000000ff0b00728c */ /* 0x001fe2000bf053f0 */
[----:B------:R-:W-:-:S08]  /*0320*/  IMAD.IADD R5, R4, 0x1, R3 ;  /* 0x0000000104057824 */ /* 0x000fd000078e0203 */
[----:B------:R-:W-:Y:S05]  /*0330*/  BRA.U UP0, `(.L_x_33) ;  /* 0x00000001004c7547 */ /* 0x000fea000b800000 */
[----:B-1----:R-:W0:Y:S01]  /*0340*/  I2F.U32.RP R8, UR12 ;  /* 0x0000000c00087d06 */ /* 0x002e220008209000 */
[----:B------:R-:W-:Y:S02]  /*0350*/  MOV R6, RZ ;  /* 0x000000ff00067202 */ /* 0x000fe40000000f00 */
[----:B------:R-:W-:-:S05]  /*0360*/  ISETP.NE.U32.AND P1, PT, RZ, UR12, PT ;  /* 0x0000000cff007c0c */ /* 0x000fca000bf25070 */
[----:B0-----:R-:W0:Y:S02]  /*0370*/  MUFU.RCP R8, R8 ;  /* 0x0000000800087308 */ /* 0x001e240000001000 */
[----:B0-----:R-:W-:-:S06]  /*0380*/  IADD3 R7, PT, PT, R8, 0xffffffe, RZ ;  /* 0x0ffffffe08077810 */ /* 0x001fcc0007ffe0ff */
[----:B------:R-:W0:Y:S02]  /*0390*/  F2I.FTZ.U32.TRUNC.NTZ R7, R7 ;  /* 0x0000000700077305 */ /* 0x000e24000021f000 */
[----:B0-----:R-:W-:-:S04]  /*03a0*/  IMAD.MOV R9, RZ, RZ, -R7 ;  /* 0x000000ffff097224 */ /* 0x001fc800078e0a07 */
[----:B------:R-:W-:-:S04]  /*03b0*/  IMAD R9, R9, UR12, RZ ;  /* 0x0000000c09097c24 */ /* 0x000fc8000f8e02ff */
[----:B------:R-:W-:-:S04]  /*03c0*/  IMAD.HI.U32 R6, R7, R9, R6 ;  /* 0x0000000907067227 */ /* 0x000fc800078e0006 */
[----:B------:R-:W-:Y:S02]  /*03d0*/  HFMA2 R7, -RZ, RZ, 0, 0 ;  /* 0x00000000ff077431 */ /* 0x000fe400000001ff */
        /* <DEDUP_REMOVED lines=9> */
.L_x_33:
[----:B------:R-:W-:Y:S01]  /*0470*/  IMAD.MOV.U32 R6, RZ, RZ, R5 ;  /* 0x000000ffff067224 */ /* 0x000fe200078e0005 */
[----:B------:R-:W-:-:S07]  /*0480*/  MOV R8, 0x4a0 ;  /* 0x000004a000087802 */ /* 0x000fce0000000f00 */
[----:B-12--5:R-:W-:Y:S05]  /*0490*/  CALL.REL.NOINC `($__internal_2_$__cuda_sm20_rem_u64) ;  /* 0x0000000800747944 */ /* 0x026fea0003c00000 */
.L_x_34:
[----:B--2---:R-:W-:Y:S01]  /*04a0*/  MOV R8, UR14 ;  /* 0x0000000e00087c02 */ /* 0x004fe20008000f00 */
[----:B------:R-:W-:Y:S01]  /*04b0*/  IMAD.U32 R9, RZ, RZ, UR15 ;  /* 0x0000000fff097e24 */ /* 0x000fe2000f8e00ff */
[----:B------:R-:W-:Y:S01]  /*04c0*/  MOV R15, 0x1 ;  /* 0x00000001000f7802 */ /* 0x000fe20000000f00 */
[----:B------:R-:W-:Y:S01]  /*04d0*/  IMAD R13, R7, 0xc, RZ ;  /* 0x0000000c070d7824 */ /* 0x000fe200078e02ff */
[----:B------:R-:W-:Y:S01]  /*04e0*/  MOV R14, RZ ;  /* 0x000000ff000e7202 */ /* 0x000fe20000000f00 */
[----:B------:R-:W-:-:S04]  /*04f0*/  IMAD.WIDE.U32 R10, R6, 0xc, R8 ;  /* 0x0000000c060a7825 */ /* 0x000fc800078e0008 */
[----:B------:R-:W-:-:S05]  /*0500*/  IMAD.IADD R11, R11, 0x1, R13 ;  /* 0x000000010b0b7824 */ /* 0x000fca00078e020d */
[----:B------:R-:W2:Y:S02]  /*0510*/  ATOMG.E.CAS.STRONG.GPU PT, R12, [R10+0x8], R14, R15 ;  /* 0x0000080e0a0c73a9 */ /* 0x000ea400001ee10f */
[----:B--2---:R-:W-:-:S13]  /*0520*/  ISETP.NE.AND P0, PT, R12, RZ, PT ;  /* 0x000000ff0c00720c */ /* 0x004fda0003f05270 */
[----:B------:R-:W-:Y:S05]  /*0530*/  @!P0 BRA `(.L_x_35) ;  /* 0x0000000800148947 */ /* 0x000fea0003800000 */
[----:B------:R-:W2:Y:S02]  /*0540*/  LDG.E R11, desc[UR8][R10.64] ;  /* 0x000000080a0b7981 */ /* 0x000ea4000c1e1900 */
[----:B--2---:R-:W-:-:S13]  /*0550*/  ISETP.NE.AND P0, PT, R11, R0, PT ;  /* 0x000000000b00720c */ /* 0x004fda0003f05270 */
[----:B------:R-:W-:Y:S05]  /*0560*/  @!P0 BRA `(.L_x_36) ;  /* 0x0000000400d88947 */ /* 0x000fea0003800000 */
[----:B------:R-:W-:Y:S01]  /*0570*/  UISETP.NE.AND.EX UP0, UPT, UR11, URZ, UPT, !UPT ;  /* 0x000000ff0b00728c */ /* 0x000fe2000bf053f0 */
[----:B------:R-:W-:-:S08]  /*0580*/  VIADD R9, R5, 0x1 ;  /* 0x0000000105097836 */ /* 0x000fd00000000000 */
[----:B------:R-:W-:Y:S05]  /*0590*/  BRA.U UP0, `(.L_x_37) ;  /* 0x00000001004c7547 */ /* 0x000fea000b800000 */
[----:B------:R-:W0:Y:S01]  /*05a0*/  I2F.U32.RP R8, UR12 ;  /* 0x0000000c00087d06 */ /* 0x000e220008209000 */
        /* <DEDUP_REMOVED lines=18> */
.L_x_37:
[----:B------:R-:W-:Y:S01]  /*06d0*/  IMAD.MOV.U32 R6, RZ, RZ, R9 ;  /* 0x000000ffff067224 */ /* 0x000fe200078e0009 */
[----:B------:R-:W-:-:S07]  /*06e0*/  MOV R8, 0x700 ;  /* 0x0000070000087802 */ /* 0x000fce0000000f00 */
[----:B-----5:R-:W-:Y:S05]  /*06f0*/  CALL.REL.NOINC `($__internal_2_$__cuda_sm20_rem_u64) ;  /* 0x0000000400dc7944 */ /* 0x020fea0003c00000 */
.L_x_38:
[----:B------:R-:W-:Y:S01]  /*0700*/  MOV R8, UR14 ;  /* 0x0000000e00087c02 */ /* 0x000fe20008000f00 */
        /* <DEDUP_REMOVED lines=34> */
.L_x_39:
[----:B------:R-:W-:Y:S01]  /*0930*/  IMAD.MOV.U32 R6, RZ, RZ, R9 ;  /* 0x000000ffff067224 */ /* 0x000fe200078e0009 */
[----:B------:R-:W-:-:S07]  /*0940*/  MOV R8, 0x960 ;  /* 0x0000096000087802 */ /* 0x000fce0000000f00 */
[----:B-----5:R-:W-:Y:S05]  /*0950*/  CALL.REL.NOINC `($__internal_2_$__cuda_sm20_rem_u64) ;  /* 0x0000000400447944 */ /* 0x020fea0003c00000 */
.L_x_40:
        /* <DEDUP_REMOVED lines=35> */
.L_x_41:
[----:B------:R-:W-:Y:S01]  /*0b90*/  IMAD.MOV.U32 R6, RZ, RZ, R8 ;  /* 0x000000ffff067224 */ /* 0x000fe200078e0008 */
[----:B------:R-:W-:-:S07]  /*0ba0*/  MOV R8, 0xbc0 ;  /* 0x00000bc000087802 */ /* 0x000fce0000000f00 */
[----:B-----5:R-:W-:Y:S05]  /*0bb0*/  CALL.REL.NOINC `($__internal_2_$__cuda_sm20_rem_u64) ;  /* 0x0000000000ac7944 */ /* 0x020fea0003c00000 */
.L_x_42:
        /* <DEDUP_REMOVED lines=13> */
[----:B------:R-:W-:-:S05]  /*0c90*/  VIADD R4, R4, 0x4 ;  /* 0x0000000404047836 */ /* 0x000fca0000000000 */
[----:B------:R-:W-:-:S13]  /*0ca0*/  ISETP.NE.AND P0, PT, R4, 0x64, PT ;  /* 0x000000640400780c */ /* 0x000fda0003f05270 */
[----:B------:R-:W-:Y:S05]  /*0cb0*/  @!P0 EXIT ;  /* 0x000000000000894d */ /* 0x000fea0003800000 */
[----:B------:R-:W-:Y:S05]  /*0cc0*/  BRA `(.L_x_43) ;  /* 0xfffffff4008c7947 */ /* 0x000fea000383ffff */
.L_x_36:
[----:B------:R-:W0:Y:S01]  /*0cd0*/  S2R R0, SR_LANEID ;  /* 0x0000000000007919 */ /* 0x000e220000000000 */
[----:B------:R-:W1:Y:S01]  /*0ce0*/  LDC.64 R4, c[0x0][0x3a8] ;  /* 0x0000ea00ff047b82 */ /* 0x000e620000000a00 */
[----:B------:R-:W-:Y:S01]  /*0cf0*/  VOTEU.ANY UR5, UPT, PT ;  /* 0x0000000000057886 */ /* 0x000fe200038e0100 */
[----:B------:R-:W-:Y:S01]  /*0d00*/  IMAD.WIDE.U32 R8, R6, 0xc, R8 ;  /* 0x0000000c06087825 */ /* 0x000fe200078e0008 */
[----:B------:R-:W-:Y:S02]  /*0d10*/  UFLO.U32 UR10, UR5 ;  /* 0x00000005000a72bd */ /* 0x000fe400080e0000 */
[----:B------:R-:W1:Y:S01]  /*0d20*/  POPC R3, UR5 ;  /* 0x0000000500037d09 */ /* 0x000e620008000000 */
[----:B------:R-:W-:-:S05]  /*0d30*/  IMAD R7, R7, 0xc, RZ ;  /* 0x0000000c07077824 */ /* 0x000fca00078e02ff */
[----:B------:R-:W-:-:S05]  /*0d40*/  IADD3 R9, PT, PT, R9, R7, RZ ;  /* 0x0000000709097210 */ /* 0x000fca0007ffe0ff */
[----:B-----5:R-:W-:Y:S01]  /*0d50*/  STG.E desc[UR8][R8.64+0x4], R2 ;  /* 0x0000040208007986 */ /* 0x020fe2000c101908 */
[----:B0-----:R-:W-:-:S13]  /*0d60*/  ISETP.EQ.U32.AND P0, PT, R0, UR10, PT ;  /* 0x0000000a00007c0c */ /* 0x001fda000bf02070 */
[----:B-1----:R-:W-:Y:S01]  /*0d70*/  @P0 REDG.E.ADD.STRONG.GPU desc[UR8][R4.64], R3 ;  /* 0x000000030400098e */ /* 0x002fe2000c12e108 */
[----:B------:R-:W-:Y:S05]  /*0d80*/  EXIT ;  /* 0x000000000000794d */ /* 0x000fea0003800000 */
.L_x_35:
[----:B------:R-:W-:Y:S05]  /*0d90*/  BSYNC B0 ;  /* 0x0000000000007941 */ /* 0x000fea0003800000 */
.L_x_32:
[----:B------:R-:W0:Y:S01]  /*0da0*/  S2R R10, SR_LANEID ;  /* 0x00000000000a7919 */ /* 0x000e220000000000 */
[----:B------:R-:W1:Y:S01]  /*0db0*/  LDC.64 R4, c[0x0][0x3a8] ;  /* 0x0000ea00ff047b82 */ /* 0x000e620000000a00 */
[----:B------:R-:W-:Y:S01]  /*0dc0*/  VOTEU.ANY UR5, UPT, PT ;  /* 0x0000000000057886 */ /* 0x000fe200038e0100 */
[----:B------:R-:W-:Y:S01]  /*0dd0*/  IMAD.WIDE.U32 R8, R6, 0xc, R8 ;  /* 0x0000000c06087825 */ /* 0x000fe200078e0008 */
[----:B------:R-:W-:Y:S02]  /*0de0*/  UFLO.U32 UR10, UR5 ;  /* 0x00000005000a72bd */ /* 0x000fe400080e0000 */
[----:B------:R-:W1:Y:S01]  /*0df0*/  POPC R3, UR5 ;  /* 0x0000000500037d09 */ /* 0x000e620008000000 */
[----:B------:R-:W-:-:S04]  /*0e00*/  IMAD R7, R7, 0xc, RZ ;  /* 0x0000000c07077824 */ /* 0x000fc800078e02ff */
[----:B------:R-:W-:-:S05]  /*0e10*/  IMAD.IADD R9, R9, 0x1, R7 ;  /* 0x0000000109097824 */ /* 0x000fca00078e0207 */
[----:B------:R-:W-:Y:S04]  /*0e20*/  STG.E desc[UR8][R8.64], R0 ;  /* 0x0000000008007986 */ /* 0x000fe8000c101908 */
[----:B-----5:R-:W-:Y:S01]  /*0e30*/  STG.E desc[UR8][R8.64+0x4], R2 ;  /* 0x0000040208007986 */ /* 0x020fe2000c101908 */
[----:B0-----:R-:W-:-:S13]  /*0e40*/  ISETP.EQ.U32.AND P0, PT, R10, UR10, PT ;  /* 0x0000000a0a007c0c */ /* 0x001fda000bf02070 */
[----:B-1----:R-:W-:Y:S01]  /*0e50*/  @P0 REDG.E.ADD.STRONG.GPU desc[UR8][R4.64], R3 ;  /* 0x000000030400098e */ /* 0x002fe2000c12e108 */
[----:B------:R-:W-:Y:S05]  /*0e60*/  EXIT ;  /* 0x000000000000794d */ /* 0x000fea0003800000 */
        .weak           $__internal_2_$__cuda_sm20_rem_u64
        .type           $__internal_2_$__cuda_sm20_rem_u64,@function
        .size           $__internal_2_$__cuda_sm20_rem_u64,(.L_x_47 - $__internal_2_$__cuda_sm20_rem_u64)
$__internal_2_$__cuda_sm20_rem_u64:
        /* <DEDUP_REMOVED lines=62> */
[----:B------:R-:W-:Y:S06]  /*1250*/  RET.REL.NODEC R8 `(_Z14gpu_put_kernelP12GPUHashEntrymPjS1_iPi) ;  /* 0xffffffec08687950 */ /* 0x000fec0003c3ffff */
.L_x_44:
        /* <DEDUP_REMOVED lines=10> */
.L_x_47:


//--------------------- .nv.shared.reserved.0     --------------------------
	.section	.nv.shared.reserved.0,"aw",@nobits
	.weak		__nv_reservedSMEM_offset_0_alias
	.size		__nv_reservedSMEM_offset_0_alias, 0, 64
	.other		__nv_reservedSMEM_offset_0_alias,@"STO_CUDA_RESERVED_SHARED STV_DEFAULT"
__nv_reservedSMEM_offset_0_alias:
	.zero		0
	.zero		64


//--------------------- .nv.constant0._Z20gpu_batch_get_kernelP12GPUHashEntrymPjS1_iPii --------------------------
	.section	.nv.constant0._Z20gpu_batch_get_kernelP12GPUHashEntrymPjS1_iPii,"a",@progbits
	.sectionflags	@""
	.align	4
.nv.constant0._Z20gpu_batch_get_kernelP12GPUHashEntrymPjS1_iPii:
	.zero		948


//--------------------- .nv.constant0._Z14gpu_get_kernelP12GPUHashEntrymPjS1_iPi --------------------------
	.section	.nv.constant0._Z14gpu_get_kernelP12GPUHashEntrymPjS1_iPi,"a",@progbits
	.sectionflags	@""
	.align	4
.nv.constant0._Z14gpu_get_kernelP12GPUHashEntrymPjS1_iPi:
	.zero		944


//--------------------- .nv.constant0._Z14gpu_put_kernelP12GPUHashEntrymPjS1_iPi --------------------------
	.section	.nv.constant0._Z14gpu_put_kernelP12GPUHashEntrymPjS1_iPi,"a",@progbits
	.sectionflags	@""
	.align	4
.nv.constant0._Z14gpu_put_kernelP12GPUHashEntrymPjS1_iPi:
	.zero		944


//--------------------- SYMBOLS --------------------------

	.type		.nv.reservedSmem.offset0,@object
	.size		.nv.reservedSmem.offset0,0x4
